//
// Generated by NVIDIA NVVM Compiler
//
// Compiler Build ID: CL-36424714
// Cuda compilation tools, release 13.0, V13.0.88
// Based on NVVM 20.0.0
//

.version 9.0
.target sm_100
.address_size 64

	// .globl	_Z12matmulKernelPfS_S_i
.global .align 4 .b8 __cudart_i2opi_f[24] = {65, 144, 67, 60, 153, 149, 98, 219, 192, 221, 52, 245, 209, 87, 39, 252, 41, 21, 68, 78, 110, 131, 249, 162};

.visible .entry _Z12matmulKernelPfS_S_i(
	.param .u64 .ptr .align 1 _Z12matmulKernelPfS_S_i_param_0,
	.param .u64 .ptr .align 1 _Z12matmulKernelPfS_S_i_param_1,
	.param .u64 .ptr .align 1 _Z12matmulKernelPfS_S_i_param_2,
	.param .u32 _Z12matmulKernelPfS_S_i_param_3
)
{
	.reg .pred 	%p<10>;
	.reg .b32 	%r<40>;
	.reg .b32 	%f<67>;
	.reg .b64 	%rd<67>;

	ld.param.u64 	%rd14, [_Z12matmulKernelPfS_S_i_param_0];
	ld.param.u64 	%rd15, [_Z12matmulKernelPfS_S_i_param_1];
	ld.param.u32 	%r18, [_Z12matmulKernelPfS_S_i_param_3];
	cvta.to.global.u64 	%rd1, %rd15;
	cvta.to.global.u64 	%rd2, %rd14;
	mov.u32 	%r19, %ctaid.y;
	mov.u32 	%r20, %ntid.y;
	mov.u32 	%r21, %tid.y;
	mad.lo.s32 	%r1, %r19, %r20, %r21;
	mov.u32 	%r22, %ctaid.x;
	mov.u32 	%r23, %ntid.x;
	mov.u32 	%r24, %tid.x;
	mad.lo.s32 	%r2, %r22, %r23, %r24;
	max.s32 	%r25, %r1, %r2;
	setp.ge.s32 	%p1, %r25, %r18;
	@%p1 bra 	$L__BB0_13;
	mul.lo.s32 	%r3, %r18, %r1;
	and.b32  	%r4, %r18, 7;
	setp.lt.u32 	%p2, %r18, 8;
	mov.f32 	%f66, 0f00000000;
	mov.b32 	%r38, 0;
	@%p2 bra 	$L__BB0_4;
	and.b32  	%r38, %r18, 2147483640;
	neg.s32 	%r36, %r38;
	mul.wide.s32 	%rd16, %r18, 4;
	add.s64 	%rd3, %rd1, %rd16;
	shl.b32 	%r7, %r18, 3;
	mul.wide.s32 	%rd17, %r18, 8;
	add.s64 	%rd4, %rd1, %rd17;
	mul.wide.s32 	%rd18, %r18, 12;
	add.s64 	%rd5, %rd1, %rd18;
	mul.wide.s32 	%rd19, %r18, 16;
	add.s64 	%rd6, %rd1, %rd19;
	mul.wide.s32 	%rd20, %r18, 20;
	add.s64 	%rd7, %rd1, %rd20;
	mul.wide.s32 	%rd21, %r18, 24;
	add.s64 	%rd8, %rd1, %rd21;
	mul.wide.s32 	%rd22, %r18, 28;
	add.s64 	%rd9, %rd1, %rd22;
	mul.wide.u32 	%rd23, %r3, 4;
	add.s64 	%rd24, %rd23, %rd2;
	add.s64 	%rd66, %rd24, 16;
	mov.f32 	%f66, 0f00000000;
	mov.u32 	%r35, %r2;
$L__BB0_3:
	.pragma "nounroll";
	mul.wide.s32 	%rd25, %r35, 4;
	add.s64 	%rd26, %rd3, %rd25;
	add.s64 	%rd27, %rd4, %rd25;
	add.s64 	%rd28, %rd5, %rd25;
	add.s64 	%rd29, %rd6, %rd25;
	add.s64 	%rd30, %rd7, %rd25;
	add.s64 	%rd31, %rd8, %rd25;
	add.s64 	%rd32, %rd9, %rd25;
	add.s64 	%rd33, %rd1, %rd25;
	ld.global.f32 	%f16, [%rd66+-16];
	ld.global.f32 	%f17, [%rd33];
	fma.rn.f32 	%f18, %f16, %f17, %f66;
	ld.global.f32 	%f19, [%rd66+-12];
	ld.global.f32 	%f20, [%rd26];
	fma.rn.f32 	%f21, %f19, %f20, %f18;
	ld.global.f32 	%f22, [%rd66+-8];
	ld.global.f32 	%f23, [%rd27];
	fma.rn.f32 	%f24, %f22, %f23, %f21;
	ld.global.f32 	%f25, [%rd66+-4];
	ld.global.f32 	%f26, [%rd28];
	fma.rn.f32 	%f27, %f25, %f26, %f24;
	ld.global.f32 	%f28, [%rd66];
	ld.global.f32 	%f29, [%rd29];
	fma.rn.f32 	%f30, %f28, %f29, %f27;
	ld.global.f32 	%f31, [%rd66+4];
	ld.global.f32 	%f32, [%rd30];
	fma.rn.f32 	%f33, %f31, %f32, %f30;
	ld.global.f32 	%f34, [%rd66+8];
	ld.global.f32 	%f35, [%rd31];
	fma.rn.f32 	%f36, %f34, %f35, %f33;
	ld.global.f32 	%f37, [%rd66+12];
	ld.global.f32 	%f38, [%rd32];
	fma.rn.f32 	%f66, %f37, %f38, %f36;
	add.s32 	%r36, %r36, 8;
	add.s32 	%r35, %r35, %r7;
	add.s64 	%rd66, %rd66, 32;
	setp.ne.s32 	%p3, %r36, 0;
	@%p3 bra 	$L__BB0_3;
$L__BB0_4:
	setp.eq.s32 	%p4, %r4, 0;
	@%p4 bra 	$L__BB0_12;
	and.b32  	%r13, %r18, 3;
	setp.lt.u32 	%p5, %r4, 4;
	@%p5 bra 	$L__BB0_7;
	add.s32 	%r27, %r38, %r3;
	mul.wide.u32 	%rd34, %r27, 4;
	add.s64 	%rd35, %rd2, %rd34;
	ld.global.f32 	%f40, [%rd35];
	mad.lo.s32 	%r28, %r38, %r18, %r2;
	mul.wide.s32 	%rd36, %r28, 4;
	add.s64 	%rd37, %rd1, %rd36;
	ld.global.f32 	%f41, [%rd37];
	fma.rn.f32 	%f42, %f40, %f41, %f66;
	cvt.u64.u32 	%rd38, %r3;
	cvt.u64.u32 	%rd39, %r38;
	add.s64 	%rd40, %rd39, %rd38;
	shl.b64 	%rd41, %rd40, 2;
	add.s64 	%rd42, %rd2, %rd41;
	ld.global.f32 	%f43, [%rd42+4];
	mul.wide.s32 	%rd43, %r18, 4;
	add.s64 	%rd44, %rd37, %rd43;
	ld.global.f32 	%f44, [%rd44];
	fma.rn.f32 	%f45, %f43, %f44, %f42;
	ld.global.f32 	%f46, [%rd42+8];
	add.s64 	%rd45, %rd44, %rd43;
	ld.global.f32 	%f47, [%rd45];
	fma.rn.f32 	%f48, %f46, %f47, %f45;
	ld.global.f32 	%f49, [%rd42+12];
	add.s64 	%rd46, %rd45, %rd43;
	ld.global.f32 	%f50, [%rd46];
	fma.rn.f32 	%f66, %f49, %f50, %f48;
	add.s32 	%r38, %r38, 4;
$L__BB0_7:
	setp.eq.s32 	%p6, %r13, 0;
	@%p6 bra 	$L__BB0_12;
	setp.eq.s32 	%p7, %r13, 1;
	@%p7 bra 	$L__BB0_10;
	add.s32 	%r29, %r38, %r3;
	mul.wide.u32 	%rd47, %r29, 4;
	add.s64 	%rd48, %rd2, %rd47;
	ld.global.f32 	%f52, [%rd48];
	mad.lo.s32 	%r30, %r38, %r18, %r2;
	mul.wide.s32 	%rd49, %r30, 4;
	add.s64 	%rd50, %rd1, %rd49;
	ld.global.f32 	%f53, [%rd50];
	fma.rn.f32 	%f54, %f52, %f53, %f66;
	cvt.u64.u32 	%rd51, %r3;
	cvt.u64.u32 	%rd52, %r38;
	add.s64 	%rd53, %rd52, %rd51;
	shl.b64 	%rd54, %rd53, 2;
	add.s64 	%rd55, %rd2, %rd54;
	ld.global.f32 	%f55, [%rd55+4];
	mul.wide.s32 	%rd56, %r18, 4;
	add.s64 	%rd57, %rd50, %rd56;
	ld.global.f32 	%f56, [%rd57];
	fma.rn.f32 	%f66, %f55, %f56, %f54;
	add.s32 	%r38, %r38, 2;
$L__BB0_10:
	and.b32  	%r31, %r18, 1;
	setp.eq.b32 	%p8, %r31, 1;
	not.pred 	%p9, %p8;
	@%p9 bra 	$L__BB0_12;
	add.s32 	%r32, %r38, %r3;
	mul.wide.u32 	%rd58, %r32, 4;
	add.s64 	%rd59, %rd2, %rd58;
	ld.global.f32 	%f57, [%rd59];
	mad.lo.s32 	%r33, %r38, %r18, %r2;
	mul.wide.s32 	%rd60, %r33, 4;
	add.s64 	%rd61, %rd1, %rd60;
	ld.global.f32 	%f58, [%rd61];
	fma.rn.f32 	%f66, %f57, %f58, %f66;
$L__BB0_12:
	ld.param.u64 	%rd65, [_Z12matmulKernelPfS_S_i_param_2];
	add.s32 	%r34, %r3, %r2;
	cvta.to.global.u64 	%rd62, %rd65;
	mul.wide.s32 	%rd63, %r34, 4;
	add.s64 	%rd64, %rd62, %rd63;
	st.global.f32 	[%rd64], %f66;
$L__BB0_13:
	ret;

}
	// .globl	_Z19vectorProcessKernelPfS_i
.visible .entry _Z19vectorProcessKernelPfS_i(
	.param .u64 .ptr .align 1 _Z19vectorProcessKernelPfS_i_param_0,
	.param .u64 .ptr .align 1 _Z19vectorProcessKernelPfS_i_param_1,
	.param .u32 _Z19vectorProcessKernelPfS_i_param_2
)
{
	.local .align 4 .b8 	__local_depot1[28];
	.reg .b64 	%SP;
	.reg .b64 	%SPL;
	.reg .pred 	%p<19>;
	.reg .b32 	%r<88>;
	.reg .b32 	%f<52>;
	.reg .b64 	%rd<46>;
	.reg .b64 	%fd<5>;

	mov.u64 	%SPL, __local_depot1;
	ld.param.u64 	%rd13, [_Z19vectorProcessKernelPfS_i_param_0];
	ld.param.u64 	%rd14, [_Z19vectorProcessKernelPfS_i_param_1];
	ld.param.u32 	%r31, [_Z19vectorProcessKernelPfS_i_param_2];
	add.u64 	%rd1, %SPL, 0;
	add.u64 	%rd2, %SPL, 0;
	mov.u32 	%r32, %ctaid.x;
	mov.u32 	%r33, %ntid.x;
	mov.u32 	%r34, %tid.x;
	mad.lo.s32 	%r1, %r32, %r33, %r34;
	setp.ge.s32 	%p1, %r1, %r31;
	@%p1 bra 	$L__BB1_20;
	cvta.to.global.u64 	%rd17, %rd13;
	mul.wide.s32 	%rd18, %r1, 4;
	add.s64 	%rd19, %rd17, %rd18;
	ld.global.f32 	%f49, [%rd19];
	mov.b32 	%r79, 0;
	mov.u64 	%rd30, __cudart_i2opi_f;
$L__BB1_2:
	mul.f32 	%f13, %f49, 0f3F22F983;
	cvt.rni.s32.f32 	%r87, %f13;
	cvt.rn.f32.s32 	%f14, %r87;
	fma.rn.f32 	%f15, %f14, 0fBFC90FDA, %f49;
	fma.rn.f32 	%f16, %f14, 0fB3A22168, %f15;
	fma.rn.f32 	%f51, %f14, 0fA7C234C5, %f16;
	abs.f32 	%f4, %f49;
	setp.ltu.f32 	%p2, %f4, 0f47CE4780;
	mov.u32 	%r83, %r87;
	mov.f32 	%f50, %f51;
	@%p2 bra 	$L__BB1_10;
	setp.neu.f32 	%p3, %f4, 0f7F800000;
	@%p3 bra 	$L__BB1_5;
	mov.f32 	%f19, 0f00000000;
	mul.rn.f32 	%f50, %f49, %f19;
	mov.b32 	%r83, 0;
	bra.uni 	$L__BB1_10;
$L__BB1_5:
	mov.b32 	%r4, %f49;
	shl.b32 	%r37, %r4, 8;
	or.b32  	%r5, %r37, -2147483648;
	mov.b64 	%rd44, 0;
	mov.b32 	%r80, 0;
	mov.u64 	%rd42, %rd30;
	mov.u64 	%rd43, %rd2;
$L__BB1_6:
	.pragma "nounroll";
	ld.global.nc.u32 	%r38, [%rd42];
	mad.wide.u32 	%rd22, %r38, %r5, %rd44;
	shr.u64 	%rd44, %rd22, 32;
	st.local.u32 	[%rd43], %rd22;
	add.s32 	%r80, %r80, 1;
	add.s64 	%rd43, %rd43, 4;
	add.s64 	%rd42, %rd42, 4;
	setp.ne.s32 	%p4, %r80, 6;
	@%p4 bra 	$L__BB1_6;
	shr.u32 	%r39, %r4, 23;
	st.local.u32 	[%rd2+24], %rd44;
	and.b32  	%r8, %r39, 31;
	and.b32  	%r40, %r39, 224;
	add.s32 	%r41, %r40, -128;
	shr.u32 	%r42, %r41, 5;
	mul.wide.u32 	%rd23, %r42, 4;
	sub.s64 	%rd9, %rd2, %rd23;
	ld.local.u32 	%r81, [%rd9+24];
	ld.local.u32 	%r82, [%rd9+20];
	setp.eq.s32 	%p5, %r8, 0;
	@%p5 bra 	$L__BB1_9;
	shf.l.wrap.b32 	%r81, %r82, %r81, %r8;
	ld.local.u32 	%r43, [%rd9+16];
	shf.l.wrap.b32 	%r82, %r43, %r82, %r8;
$L__BB1_9:
	shr.u32 	%r44, %r81, 30;
	shf.l.wrap.b32 	%r45, %r82, %r81, 2;
	shl.b32 	%r46, %r82, 2;
	shr.u32 	%r47, %r45, 31;
	add.s32 	%r48, %r47, %r44;
	neg.s32 	%r49, %r48;
	setp.lt.s32 	%p6, %r4, 0;
	selp.b32 	%r83, %r49, %r48, %p6;
	xor.b32  	%r50, %r45, %r4;
	shr.s32 	%r51, %r45, 31;
	xor.b32  	%r52, %r51, %r45;
	xor.b32  	%r53, %r51, %r46;
	cvt.u64.u32 	%rd24, %r52;
	shl.b64 	%rd25, %rd24, 32;
	cvt.u64.u32 	%rd26, %r53;
	or.b64  	%rd27, %rd25, %rd26;
	cvt.rn.f64.s64 	%fd1, %rd27;
	mul.f64 	%fd2, %fd1, 0d3BF921FB54442D19;
	cvt.rn.f32.f64 	%f17, %fd2;
	neg.f32 	%f18, %f17;
	setp.lt.s32 	%p7, %r50, 0;
	selp.f32 	%f50, %f18, %f17, %p7;
$L__BB1_10:
	setp.ltu.f32 	%p8, %f4, 0f47CE4780;
	mul.rn.f32 	%f20, %f50, %f50;
	and.b32  	%r55, %r83, 1;
	setp.eq.b32 	%p9, %r55, 1;
	selp.f32 	%f21, 0f3F800000, %f50, %p9;
	fma.rn.f32 	%f22, %f20, %f21, 0f00000000;
	fma.rn.f32 	%f23, %f20, 0f37CBAC00, 0fBAB607ED;
	selp.f32 	%f24, %f23, 0fB94D4153, %p9;
	selp.f32 	%f25, 0f3D2AAABB, 0f3C0885E4, %p9;
	fma.rn.f32 	%f26, %f24, %f20, %f25;
	selp.f32 	%f27, 0fBEFFFFFF, 0fBE2AAAA8, %p9;
	fma.rn.f32 	%f28, %f26, %f20, %f27;
	fma.rn.f32 	%f29, %f28, %f22, %f21;
	and.b32  	%r56, %r83, 2;
	setp.eq.s32 	%p10, %r56, 0;
	mov.f32 	%f30, 0f00000000;
	sub.f32 	%f31, %f30, %f29;
	selp.f32 	%f8, %f29, %f31, %p10;
	@%p8 bra 	$L__BB1_18;
	setp.neu.f32 	%p11, %f4, 0f7F800000;
	@%p11 bra 	$L__BB1_13;
	mov.f32 	%f34, 0f00000000;
	mul.rn.f32 	%f51, %f49, %f34;
	mov.b32 	%r87, 0;
	bra.uni 	$L__BB1_18;
$L__BB1_13:
	mov.b32 	%r17, %f49;
	shl.b32 	%r58, %r17, 8;
	or.b32  	%r18, %r58, -2147483648;
	mov.b64 	%rd45, 0;
	mov.b32 	%r84, 0;
$L__BB1_14:
	.pragma "nounroll";
	mul.wide.u32 	%rd29, %r84, 4;
	add.s64 	%rd31, %rd30, %rd29;
	ld.global.nc.u32 	%r59, [%rd31];
	mad.wide.u32 	%rd32, %r59, %r18, %rd45;
	shr.u64 	%rd45, %rd32, 32;
	add.s64 	%rd33, %rd1, %rd29;
	st.local.u32 	[%rd33], %rd32;
	add.s32 	%r84, %r84, 1;
	setp.ne.s32 	%p12, %r84, 6;
	@%p12 bra 	$L__BB1_14;
	shr.u32 	%r60, %r17, 23;
	st.local.u32 	[%rd1+24], %rd45;
	and.b32  	%r21, %r60, 31;
	and.b32  	%r61, %r60, 224;
	add.s32 	%r62, %r61, -128;
	shr.u32 	%r63, %r62, 5;
	mul.wide.u32 	%rd34, %r63, 4;
	sub.s64 	%rd12, %rd1, %rd34;
	ld.local.u32 	%r85, [%rd12+24];
	ld.local.u32 	%r86, [%rd12+20];
	setp.eq.s32 	%p13, %r21, 0;
	@%p13 bra 	$L__BB1_17;
	shf.l.wrap.b32 	%r85, %r86, %r85, %r21;
	ld.local.u32 	%r64, [%rd12+16];
	shf.l.wrap.b32 	%r86, %r64, %r86, %r21;
$L__BB1_17:
	shr.u32 	%r65, %r85, 30;
	shf.l.wrap.b32 	%r66, %r86, %r85, 2;
	shl.b32 	%r67, %r86, 2;
	shr.u32 	%r68, %r66, 31;
	add.s32 	%r69, %r68, %r65;
	neg.s32 	%r70, %r69;
	setp.lt.s32 	%p14, %r17, 0;
	selp.b32 	%r87, %r70, %r69, %p14;
	xor.b32  	%r71, %r66, %r17;
	shr.s32 	%r72, %r66, 31;
	xor.b32  	%r73, %r72, %r66;
	xor.b32  	%r74, %r72, %r67;
	cvt.u64.u32 	%rd35, %r73;
	shl.b64 	%rd36, %rd35, 32;
	cvt.u64.u32 	%rd37, %r74;
	or.b64  	%rd38, %rd36, %rd37;
	cvt.rn.f64.s64 	%fd3, %rd38;
	mul.f64 	%fd4, %fd3, 0d3BF921FB54442D19;
	cvt.rn.f32.f64 	%f32, %fd4;
	neg.f32 	%f33, %f32;
	setp.lt.s32 	%p15, %r71, 0;
	selp.f32 	%f51, %f33, %f32, %p15;
$L__BB1_18:
	add.s32 	%r76, %r87, 1;
	mul.rn.f32 	%f35, %f51, %f51;
	and.b32  	%r77, %r87, 1;
	setp.eq.b32 	%p16, %r77, 1;
	selp.f32 	%f36, %f51, 0f3F800000, %p16;
	fma.rn.f32 	%f37, %f35, %f36, 0f00000000;
	fma.rn.f32 	%f38, %f35, 0f37CBAC00, 0fBAB607ED;
	selp.f32 	%f39, 0fB94D4153, %f38, %p16;
	selp.f32 	%f40, 0f3C0885E4, 0f3D2AAABB, %p16;
	fma.rn.f32 	%f41, %f39, %f35, %f40;
	selp.f32 	%f42, 0fBE2AAAA8, 0fBEFFFFFF, %p16;
	fma.rn.f32 	%f43, %f41, %f35, %f42;
	fma.rn.f32 	%f44, %f43, %f37, %f36;
	and.b32  	%r78, %r76, 2;
	setp.eq.s32 	%p17, %r78, 0;
	mov.f32 	%f45, 0f00000000;
	sub.f32 	%f46, %f45, %f44;
	selp.f32 	%f47, %f44, %f46, %p17;
	sqrt.rn.f32 	%f48, %f4;
	fma.rn.f32 	%f49, %f8, %f47, %f48;
	add.s32 	%r79, %r79, 1;
	setp.ne.s32 	%p18, %r79, 100;
	@%p18 bra 	$L__BB1_2;
	cvta.to.global.u64 	%rd39, %rd14;
	add.s64 	%rd41, %rd39, %rd18;
	st.global.f32 	[%rd41], %f49;
$L__BB1_20:
	ret;

}


// ===== COMPILED SASS (sm_100) =====

	.target	sm_100

	.elftype	@"ET_EXEC"


//--------------------- .note.nv.tkinfo           --------------------------
	.section	.note.nv.tkinfo,"",@"SHT_NOTE"
	.sectionflags	@"SHF_NOTE_NV_TKINFO"
	.tkinfo
        /*0018*/ 	.word	0x00000002
        /*0030*/ 	.string	""
        /*0030*/ 	.string	"ptxas"
        /*0030*/ 	.string	"Cuda compilation tools, release 13.0, V13.0.88"
        /*0030*/ 	.string	"Build cuda_13.0.r13.0/compiler.36424714_0"
        /*0030*/ 	.string	"-arch sm_100 -m 64 "



//--------------------- .note.nv.cuinfo           --------------------------
	.section	.note.nv.cuinfo,"",@"SHT_NOTE"
	.sectionflags	@"SHF_NOTE_NV_CUINFO"
        /*0018*/ 	.short	0x0002
        /*001a*/ 	.short	0x0064
        /*001c*/ 	.short	0x0082
	.zero		2


//--------------------- .nv.info                  --------------------------
	.section	.nv.info,"",@"SHT_CUDA_INFO"
	.align	4


	//----- nvinfo : EIATTR_REGCOUNT
	.align		4
        /*0000*/ 	.byte	0x04, 0x2f
        /*0002*/ 	.short	(.L_2 - .L_1)
	.align		4
.L_1:
        /*0004*/ 	.word	index@(_Z12matmulKernelPfS_S_i)
        /*0008*/ 	.word	0x0000001e


	//----- nvinfo : EIATTR_FRAME_SIZE
	.align		4
.L_2:
        /*000c*/ 	.byte	0x04, 0x11
        /*000e*/ 	.short	(.L_4 - .L_3)
	.align		4
.L_3:
        /*0010*/ 	.word	index@(_Z12matmulKernelPfS_S_i)
        /*0014*/ 	.word	0x00000000


	//----- nvinfo : EIATTR_REGCOUNT
	.align		4
.L_4:
        /*0018*/ 	.byte	0x04, 0x2f
        /*001a*/ 	.short	(.L_6 - .L_5)
	.align		4
.L_5:
        /*001c*/ 	.word	index@(_Z19vectorProcessKernelPfS_i)
        /*0020*/ 	.word	0x00000016


	//----- nvinfo : EIATTR_FRAME_SIZE
	.align		4
.L_6:
        /*0024*/ 	.byte	0x04, 0x11
        /*0026*/ 	.short	(.L_8 - .L_7)
	.align		4
.L_7:
        /*0028*/ 	.word	index@($__internal_0_$__cuda_sm20_sqrt_rn_f32_slowpath)
        /*002c*/ 	.word	0x00000020


	//----- nvinfo : EIATTR_FRAME_SIZE
	.align		4
.L_8:
        /*0030*/ 	.byte	0x04, 0x11
        /*0032*/ 	.short	(.L_10 - .L_9)
	.align		4
.L_9:
        /*0034*/ 	.word	index@(_Z19vectorProcessKernelPfS_i)
        /*0038*/ 	.word	0x00000020


	//----- nvinfo : EIATTR_MIN_STACK_SIZE
	.align		4
.L_10:
        /*003c*/ 	.byte	0x04, 0x12
        /*003e*/ 	.short	(.L_12 - .L_11)
	.align		4
.L_11:
        /*0040*/ 	.word	index@(_Z19vectorProcessKernelPfS_i)
        /*0044*/ 	.word	0x00000020


	//----- nvinfo : EIATTR_MIN_STACK_SIZE
	.align		4
.L_12:
        /*0048*/ 	.byte	0x04, 0x12
        /*004a*/ 	.short	(.L_14 - .L_13)
	.align		4
.L_13:
        /*004c*/ 	.word	index@(_Z12matmulKernelPfS_S_i)
        /*0050*/ 	.word	0x00000000
.L_14:


//--------------------- .nv.compat                --------------------------
	.section	.nv.compat,"",@"SHT_CUDA_COMPAT_INFO"
	.align	4
        /*0000*/ 	.byte	0x02, 0x09, 0x00, 0x00, 0x02, 0x02, 0x01, 0x00, 0x02, 0x05, 0x05, 0x00, 0x03, 0x07, 0x01, 0x01
        /*0010*/ 	.byte	0x02, 0x03, 0x00, 0x00, 0x02, 0x06, 0x01, 0x00, 0x04, 0x0b, 0x08, 0x00, 0x01, 0x00, 0x00, 0x00
        /*0020*/ 	.byte	0x00, 0x00, 0x00, 0x00


//--------------------- .nv.info._Z19vectorProcessKernelPfS_i --------------------------
	.section	.nv.info._Z19vectorProcessKernelPfS_i,"",@"SHT_CUDA_INFO"
	.sectionflags	@""
	.align	4


	//----- nvinfo : EIATTR_CUDA_API_VERSION
	.align		4
        /*0000*/ 	.byte	0x04, 0x37
        /*0002*/ 	.short	(.L_16 - .L_15)
.L_15:
        /*0004*/ 	.word	0x00000082


	//----- nvinfo : EIATTR_KPARAM_INFO
	.align		4
.L_16:
        /*0008*/ 	.byte	0x04, 0x17
        /*000a*/ 	.short	(.L_18 - .L_17)
.L_17:
        /*000c*/ 	.word	0x00000000
        /*0010*/ 	.short	0x0002
        /*0012*/ 	.short	0x0010
        /*0014*/ 	.byte	0x00, 0xf0, 0x11, 0x00


	//----- nvinfo : EIATTR_KPARAM_INFO
	.align		4
.L_18:
        /*0018*/ 	.byte	0x04, 0x17
        /*001a*/ 	.short	(.L_20 - .L_19)
.L_19:
        /*001c*/ 	.word	0x00000000
        /*0020*/ 	.short	0x0001
        /*0022*/ 	.short	0x0008
        /*0024*/ 	.byte	0x00, 0xf5, 0x21, 0x00


	//----- nvinfo : EIATTR_KPARAM_INFO
	.align		4
.L_20:
        /*0028*/ 	.byte	0x04, 0x17
        /*002a*/ 	.short	(.L_22 - .L_21)
.L_21:
        /*002c*/ 	.word	0x00000000
        /*0030*/ 	.short	0x0000
        /*0032*/ 	.short	0x0000
        /*0034*/ 	.byte	0x00, 0xf5, 0x21, 0x00


	//----- nvinfo : EIATTR_SPARSE_MMA_MASK
	.align		4
.L_22:
        /*0038*/ 	.byte	0x03, 0x50
        /*003a*/ 	.short	0x0000


	//----- nvinfo : EIATTR_MAXREG_COUNT
	.align		4
        /*003c*/ 	.byte	0x03, 0x1b
        /*003e*/ 	.short	0x00ff


	//----- nvinfo : EIATTR_MERCURY_ISA_VERSION
	.align		4
        /*0040*/ 	.byte	0x03, 0x5f
        /*0042*/ 	.short	0x0101


	//----- nvinfo : EIATTR_VRC_CTA_INIT_COUNT
	.align		4
        /*0044*/ 	.byte	0x02, 0x4a
	.zero		1
	.zero		1


	//----- nvinfo : EIATTR_EXIT_INSTR_OFFSETS
	.align		4
        /*0048*/ 	.byte	0x04, 0x1c
        /*004a*/ 	.short	(.L_24 - .L_23)


	//   ....[0]....
.L_23:
        /*004c*/ 	.word	0x00000080


	//   ....[1]....
        /*0050*/ 	.word	0x00000c00


	//----- nvinfo : EIATTR_CRS_STACK_SIZE
	.align		4
.L_24:
        /*0054*/ 	.byte	0x04, 0x1e
        /*0056*/ 	.short	(.L_26 - .L_25)
.L_25:
        /*0058*/ 	.word	0x00000000


	//----- nvinfo : EIATTR_CBANK_PARAM_SIZE
	.align		4
.L_26:
        /*005c*/ 	.byte	0x03, 0x19
        /*005e*/ 	.short	0x0014


	//----- nvinfo : EIATTR_PARAM_CBANK
	.align		4
        /*0060*/ 	.byte	0x04, 0x0a
        /*0062*/ 	.short	(.L_28 - .L_27)
	.align		4
.L_27:
        /*0064*/ 	.word	index@(.nv.constant0._Z19vectorProcessKernelPfS_i)
        /*0068*/ 	.short	0x0380
        /*006a*/ 	.short	0x0014


	//----- nvinfo : EIATTR_SW_WAR
	.align		4
.L_28:
        /*006c*/ 	.byte	0x04, 0x36
        /*006e*/ 	.short	(.L_30 - .L_29)
.L_29:
        /*0070*/ 	.word	0x00000008
.L_30:


//--------------------- .nv.info._Z12matmulKernelPfS_S_i --------------------------
	.section	.nv.info._Z12matmulKernelPfS_S_i,"",@"SHT_CUDA_INFO"
	.sectionflags	@""
	.align	4


	//----- nvinfo : EIATTR_CUDA_API_VERSION
	.align		4
        /*0000*/ 	.byte	0x04, 0x37
        /*0002*/ 	.short	(.L_32 - .L_31)
.L_31:
        /*0004*/ 	.word	0x00000082


	//----- nvinfo : EIATTR_KPARAM_INFO
	.align		4
.L_32:
        /*0008*/ 	.byte	0x04, 0x17
        /*000a*/ 	.short	(.L_34 - .L_33)
.L_33:
        /*000c*/ 	.word	0x00000000
        /*0010*/ 	.short	0x0003
        /*0012*/ 	.short	0x0018
        /*0014*/ 	.byte	0x00, 0xf0, 0x11, 0x00


	//----- nvinfo : EIATTR_KPARAM_INFO
	.align		4
.L_34:
        /*0018*/ 	.byte	0x04, 0x17
        /*001a*/ 	.short	(.L_36 - .L_35)
.L_35:
        /*001c*/ 	.word	0x00000000
        /*0020*/ 	.short	0x0002
        /*0022*/ 	.short	0x0010
        /*0024*/ 	.byte	0x00, 0xf5, 0x21, 0x00


	//----- nvinfo : EIATTR_KPARAM_INFO
	.align		4
.L_36:
        /*0028*/ 	.byte	0x04, 0x17
        /*002a*/ 	.short	(.L_38 - .L_37)
.L_37:
        /*002c*/ 	.word	0x00000000
        /*0030*/ 	.short	0x0001
        /*0032*/ 	.short	0x0008
        /*0034*/ 	.byte	0x00, 0xf5, 0x21, 0x00


	//----- nvinfo : EIATTR_KPARAM_INFO
	.align		4
.L_38:
        /*0038*/ 	.byte	0x04, 0x17
        /*003a*/ 	.short	(.L_40 - .L_39)
.L_39:
        /*003c*/ 	.word	0x00000000
        /*0040*/ 	.short	0x0000
        /*0042*/ 	.short	0x0000
        /*0044*/ 	.byte	0x00, 0xf5, 0x21, 0x00


	//----- nvinfo : EIATTR_SPARSE_MMA_MASK
	.align		4
.L_40:
        /*0048*/ 	.byte	0x03, 0x50
        /*004a*/ 	.short	0x0000


	//----- nvinfo : EIATTR_MAXREG_COUNT
	.align		4
        /*004c*/ 	.byte	0x03, 0x1b
        /*004e*/ 	.short	0x00ff


	//----- nvinfo : EIATTR_MERCURY_ISA_VERSION
	.align		4
        /*0050*/ 	.byte	0x03, 0x5f
        /*0052*/ 	.short	0x0101


	//----- nvinfo : EIATTR_VRC_CTA_INIT_COUNT
	.align		4
        /*0054*/ 	.byte	0x02, 0x4a
	.zero		1
	.zero		1


	//----- nvinfo : EIATTR_EXIT_INSTR_OFFSETS
	.align		4
        /*0058*/ 	.byte	0x04, 0x1c
        /*005a*/ 	.short	(.L_42 - .L_41)


	//   ....[0]....
.L_41:
        /*005c*/ 	.word	0x000000c0


	//   ....[1]....
        /*0060*/ 	.word	0x00000a90


	//----- nvinfo : EIATTR_CBANK_PARAM_SIZE
	.align		4
.L_42:
        /*0064*/ 	.byte	0x03, 0x19
        /*0066*/ 	.short	0x001c


	//----- nvinfo : EIATTR_PARAM_CBANK
	.align		4
        /*0068*/ 	.byte	0x04, 0x0a
        /*006a*/ 	.short	(.L_44 - .L_43)
	.align		4
.L_43:
        /*006c*/ 	.word	index@(.nv.constant0._Z12matmulKernelPfS_S_i)
        /*0070*/ 	.short	0x0380
        /*0072*/ 	.short	0x001c


	//----- nvinfo : EIATTR_SW_WAR
	.align		4
.L_44:
        /*0074*/ 	.byte	0x04, 0x36
        /*0076*/ 	.short	(.L_46 - .L_45)
.L_45:
        /*0078*/ 	.word	0x00000008
.L_46:


//--------------------- .nv.callgraph             --------------------------
	.section	.nv.callgraph,"",@"SHT_CUDA_CALLGRAPH"
	.align	4
	.sectionentsize	8
	.align		4
        /*0000*/ 	.word	0x00000000
	.align		4
        /*0004*/ 	.word	0xffffffff
	.align		4
        /*0008*/ 	.word	0x00000000
	.align		4
        /*000c*/ 	.word	0xfffffffe
	.align		4
        /*0010*/ 	.word	0x00000000
	.align		4
        /*0014*/ 	.word	0xfffffffd
	.align		4
        /*0018*/ 	.word	0x00000000
	.align		4
        /*001c*/ 	.word	0xfffffffc


//--------------------- .nv.constant4             --------------------------
	.section	.nv.constant4,"a",@progbits
	.align	8
	.align		8
.nv.constant4:
        /*0000*/ 	.dword	__cudart_i2opi_f


//--------------------- .text._Z19vectorProcessKernelPfS_i --------------------------
	.section	.text._Z19vectorProcessKernelPfS_i,"ax",@progbits
	.align	128
        .global         _Z19vectorProcessKernelPfS_i
        .type           _Z19vectorProcessKernelPfS_i,@function
        .size           _Z19vectorProcessKernelPfS_i,(.L_x_18 - _Z19vectorProcessKernelPfS_i)
        .other          _Z19vectorProcessKernelPfS_i,@"STO_CUDA_ENTRY STV_DEFAULT"
_Z19vectorProcessKernelPfS_i:
.text._Z19vectorProcessKernelPfS_i:
[----:B------:R-:W0:Y:S01]  /*0000*/  LDC R1, c[0x0][0x37c] ;  /* 0x0000df00ff017b82 */ /* 0x000e220000000800 */
[----:B------:R-:W1:Y:S07]  /*0010*/  S2R R0, SR_TID.X ;  /* 0x0000000000007919 */ /* 0x000e6e0000002100 */
[----:B------:R-:W1:Y:S01]  /*0020*/  S2UR UR4, SR_CTAID.X ;  /* 0x00000000000479c3 */ /* 0x000e620000002500 */
[----:B------:R-:W2:Y:S01]  /*0030*/  LDCU UR5, c[0x0][0x390] ;  /* 0x00007200ff0577ac */ /* 0x000ea20008000800 */
[----:B0-----:R-:W-:-:S06]  /*0040*/  VIADD R1, R1, 0xffffffe0 ;  /* 0xffffffe001017836 */ /* 0x001fcc0000000000 */
[----:B------:R-:W1:Y:S02]  /*0050*/  LDC R5, c[0x0][0x360] ;  /* 0x0000d800ff057b82 */ /* 0x000e640000000800 */
[----:B-1----:R-:W-:-:S05]  /*0060*/  IMAD R5, R5, UR4, R0 ;  /* 0x0000000405057c24 */ /* 0x002fca000f8e0200 */
[----:B--2---:R-:W-:-:S13]  /*0070*/  ISETP.GE.AND P0, PT, R5, UR5, PT ;  /* 0x0000000505007c0c */ /* 0x004fda000bf06270 */
[----:B------:R-:W-:Y:S05]  /*0080*/  @P0 EXIT ;  /* 0x000000000000094d */ /* 0x000fea0003800000 */
[----:B------:R-:W0:Y:S01]  /*0090*/  LDC.64 R2, c[0x0][0x380] ;  /* 0x0000e000ff027b82 */ /* 0x000e220000000a00 */
[----:B------:R-:W1:Y:S01]  /*00a0*/  LDCU.64 UR8, c[0x0][0x358] ;  /* 0x00006b00ff0877ac */ /* 0x000e620008000a00 */
[----:B0-----:R-:W-:-:S05]  /*00b0*/  IMAD.WIDE R2, R5, 0x4, R2 ;  /* 0x0000000405027825 */ /* 0x001fca00078e0202 */
[----:B-1----:R0:W5:Y:S01]  /*00c0*/  LDG.E R11, desc[UR8][R2.64] ;  /* 0x00000008020b7981 */ /* 0x002162000c1e1900 */
[----:B------:R-:W-:-:S05]  /*00d0*/  UMOV UR4, URZ ;  /* 0x000000ff00047c82 */ /* 0x000fca0008000000 */
.L_x_10:
[C---:B-----5:R-:W-:Y:S01]  /*00e0*/  FMUL R0, R11.reuse, 0.63661974668502807617 ;  /* 0x3f22f9830b007820 */ /* 0x060fe20000400000 */
[C---:B------:R-:W-:Y:S01]  /*00f0*/  FSETP.GE.AND P0, PT, |R11|.reuse, 105615, PT ;  /* 0x47ce47800b00780b */ /* 0x040fe20003f06200 */
[----:B------:R-:W-:Y:S01]  /*0100*/  UIADD3 UR4, UPT, UPT, UR4, 0x1, URZ ;  /* 0x0000000104047890 */ /* 0x000fe2000fffe0ff */
[----:B------:R-:W-:Y:S01]  /*0110*/  BSSY.RECONVERGENT B0, `(.L_x_0) ;  /* 0x0000042000007945 */ /* 0x000fe20003800200 */
[----:B------:R-:W-:Y:S02]  /*0120*/  FADD R7, |R11|, -RZ ;  /* 0x800000ff0b077221 */ /* 0x000fe40000000200 */
[----:B------:R-:W0:Y:S01]  /*0130*/  F2I.NTZ R0, R0 ;  /* 0x0000000000007305 */ /* 0x000e220000203100 */
[----:B------:R-:W-:Y:S01]  /*0140*/  UISETP.NE.AND UP0, UPT, UR4, 0x64, UPT ;  /* 0x000000640400788c */ /* 0x000fe2000bf05270 */
[----:B0-----:R-:W-:Y:S01]  /*0150*/  I2FP.F32.S32 R2, R0 ;  /* 0x0000000000027245 */ /* 0x001fe20000201400 */
[----:B------:R-:W-:-:S04]  /*0160*/  IMAD.MOV.U32 R16, RZ, RZ, R0 ;  /* 0x000000ffff107224 */ /* 0x000fc800078e0000 */
[----:B------:R-:W-:-:S04]  /*0170*/  FFMA R3, R2, -1.5707962512969970703, R11 ;  /* 0xbfc90fda02037823 */ /* 0x000fc8000000000b */
[----:B------:R-:W-:-:S04]  /*0180*/  FFMA R3, R2, -7.5497894158615963534e-08, R3 ;  /* 0xb3a2216802037823 */ /* 0x000fc80000000003 */
[----:B------:R-:W-:-:S04]  /*0190*/  FFMA R15, R2, -5.3903029534742383927e-15, R3 ;  /* 0xa7c234c5020f7823 */ /* 0x000fc80000000003 */
[----:B------:R-:W-:Y:S01]  /*01a0*/  IMAD.MOV.U32 R2, RZ, RZ, R15 ;  /* 0x000000ffff027224 */ /* 0x000fe200078e000f */
[----:B------:R-:W-:Y:S06]  /*01b0*/  @!P0 BRA `(.L_x_1) ;  /* 0x0000000000dc8947 */ /* 0x000fec0003800000 */
[----:B------:R-:W-:-:S13]  /*01c0*/  FSETP.NEU.AND P0, PT, |R11|, +INF , PT ;  /* 0x7f8000000b00780b */ /* 0x000fda0003f0d200 */
[----:B------:R-:W-:Y:S01]  /*01d0*/  @!P0 FMUL R2, RZ, R11 ;  /* 0x0000000bff028220 */ /* 0x000fe20000400000 */
[----:B------:R-:W-:Y:S01]  /*01e0*/  @!P0 IMAD.MOV.U32 R0, RZ, RZ, RZ ;  /* 0x000000ffff008224 */ /* 0x000fe200078e00ff */
[----:B------:R-:W-:Y:S06]  /*01f0*/  @!P0 BRA `(.L_x_1) ;  /* 0x0000000000cc8947 */ /* 0x000fec0003800000 */
[----:B------:R-:W-:Y:S02]  /*0200*/  IMAD.SHL.U32 R2, R11, 0x100, RZ ;  /* 0x000001000b027824 */ /* 0x000fe400078e00ff */
[----:B------:R-:W-:Y:S02]  /*0210*/  HFMA2 R6, -RZ, RZ, 0, 0 ;  /* 0x00000000ff067431 */ /* 0x000fe400000001ff */
[----:B------:R-:W-:Y:S01]  /*0220*/  IMAD.MOV.U32 R0, RZ, RZ, R1 ;  /* 0x000000ffff007224 */ /* 0x000fe200078e0001 */
[----:B------:R-:W0:Y:S01]  /*0230*/  LDCU.64 UR10, c[0x4][URZ] ;  /* 0x01000000ff0a77ac */ /* 0x000e220008000a00 */
[----:B------:R-:W-:Y:S01]  /*0240*/  LOP3.LUT R17, R2, 0x80000000, RZ, 0xfc, !PT ;  /* 0x8000000002117812 */ /* 0x000fe200078efcff */
[----:B------:R-:W-:Y:S01]  /*0250*/  UMOV UR6, URZ ;  /* 0x000000ff00067c82 */ /* 0x000fe20008000000 */
[----:B------:R-:W-:-:S05]  /*0260*/  UMOV UR5, URZ ;  /* 0x000000ff00057c82 */ /* 0x000fca0008000000 */
.L_x_2:
[----:B0-----:R-:W-:Y:S02]  /*0270*/  IMAD.U32 R8, RZ, RZ, UR10 ;  /* 0x0000000aff087e24 */ /* 0x001fe4000f8e00ff */
[----:B------:R-:W-:-:S05]  /*0280*/  IMAD.U32 R9, RZ, RZ, UR11 ;  /* 0x0000000bff097e24 */ /* 0x000fca000f8e00ff */
[----:B------:R-:W2:Y:S01]  /*0290*/  LDG.E.CONSTANT R2, desc[UR8][R8.64] ;  /* 0x0000000808027981 */ /* 0x000ea2000c1e9900 */
[----:B------:R-:W-:Y:S02]  /*02a0*/  UIADD3 UR10, UP1, UPT, UR10, 0x4, URZ ;  /* 0x000000040a0a7890 */ /* 0x000fe4000ff3e0ff */
[----:B------:R-:W-:Y:S02]  /*02b0*/  UIADD3 UR5, UPT, UPT, UR5, 0x1, URZ ;  /* 0x0000000105057890 */ /* 0x000fe4000fffe0ff */
[----:B------:R-:W-:Y:S02]  /*02c0*/  UIADD3.X UR11, UPT, UPT, URZ, UR11, URZ, UP1, !UPT ;  /* 0x0000000bff0b7290 */ /* 0x000fe40008ffe4ff */
[----:B------:R-:W-:Y:S01]  /*02d0*/  UISETP.NE.AND UP1, UPT, UR5, 0x6, UPT ;  /* 0x000000060500788c */ /* 0x000fe2000bf25270 */
[----:B--2---:R-:W-:-:S03]  /*02e0*/  IMAD.WIDE.U32 R2, R2, R17, RZ ;  /* 0x0000001102027225 */ /* 0x004fc600078e00ff */
[----:B------:R-:W-:-:S04]  /*02f0*/  IADD3 R13, P0, PT, R2, R6, RZ ;  /* 0x00000006020d7210 */ /* 0x000fc80007f1e0ff */
[----:B------:R-:W-:Y:S01]  /*0300*/  IADD3.X R6, PT, PT, R3, UR6, RZ, P0, !PT ;  /* 0x0000000603067c10 */ /* 0x000fe200087fe4ff */
[----:B------:R0:W-:Y:S02]  /*0310*/  STL [R0], R13 ;  /* 0x0000000d00007387 */ /* 0x0001e40000100800 */
[----:B0-----:R-:W-:Y:S01]  /*0320*/  VIADD R0, R0, 0x4 ;  /* 0x0000000400007836 */ /* 0x001fe20000000000 */
[----:B------:R-:W-:Y:S06]  /*0330*/  BRA.U UP1, `(.L_x_2) ;  /* 0xfffffffd01cc7547 */ /* 0x000fec000b83ffff */
[----:B------:R-:W-:Y:S01]  /*0340*/  SHF.R.U32.HI R4, RZ, 0x17, R11 ;  /* 0x00000017ff047819 */ /* 0x000fe2000001160b */
[----:B------:R0:W-:Y:S03]  /*0350*/  STL [R1+0x18], R6 ;  /* 0x0000180601007387 */ /* 0x0001e60000100800 */
[C---:B------:R-:W-:Y:S02]  /*0360*/  LOP3.LUT R0, R4.reuse, 0xe0, RZ, 0xc0, !PT ;  /* 0x000000e004007812 */ /* 0x040fe400078ec0ff */
[----:B------:R-:W-:Y:S02]  /*0370*/  LOP3.LUT P0, RZ, R4, 0x1f, RZ, 0xc0, !PT ;  /* 0x0000001f04ff7812 */ /* 0x000fe4000780c0ff */
[----:B------:R-:W-:-:S04]  /*0380*/  IADD3 R0, PT, PT, R0, -0x80, RZ ;  /* 0xffffff8000007810 */ /* 0x000fc80007ffe0ff */
[----:B------:R-:W-:-:S05]  /*0390*/  SHF.R.U32.HI R0, RZ, 0x5, R0 ;  /* 0x00000005ff007819 */ /* 0x000fca0000011600 */
[----:B------:R-:W-:-:S05]  /*03a0*/  IMAD R10, R0, -0x4, R1 ;  /* 0xfffffffc000a7824 */ /* 0x000fca00078e0201 */
[----:B------:R-:W2:Y:S04]  /*03b0*/  LDL R0, [R10+0x18] ;  /* 0x000018000a007983 */ /* 0x000ea80000100800 */
[----:B------:R-:W2:Y:S04]  /*03c0*/  LDL R3, [R10+0x14] ;  /* 0x000014000a037983 */ /* 0x000ea80000100800 */
[----:B------:R-:W3:Y:S01]  /*03d0*/  @P0 LDL R2, [R10+0x10] ;  /* 0x000010000a020983 */ /* 0x000ee20000100800 */
[----:B------:R-:W-:Y:S01]  /*03e0*/  LOP3.LUT R4, R4, 0x1f, RZ, 0xc0, !PT ;  /* 0x0000001f04047812 */ /* 0x000fe200078ec0ff */
[----:B------:R-:W-:Y:S01]  /*03f0*/  UMOV UR6, 0x54442d19 ;  /* 0x54442d1900067882 */ /* 0x000fe20000000000 */
[----:B------:R-:W-:-:S02]  /*0400*/  UMOV UR7, 0x3bf921fb ;  /* 0x3bf921fb00077882 */ /* 0x000fc40000000000 */
[-C--:B--2---:R-:W-:Y:S02]  /*0410*/  @P0 SHF.L.W.U32.HI R0, R3, R4.reuse, R0 ;  /* 0x0000000403000219 */ /* 0x084fe40000010e00 */
[----:B---3--:R-:W-:Y:S02]  /*0420*/  @P0 SHF.L.W.U32.HI R3, R2, R4, R3 ;  /* 0x0000000402030219 */ /* 0x008fe40000010e03 */
[----:B------:R-:W-:Y:S02]  /*0430*/  ISETP.GE.AND P0, PT, R11, RZ, PT ;  /* 0x000000ff0b00720c */ /* 0x000fe40003f06270 */
[C---:B------:R-:W-:Y:S01]  /*0440*/  SHF.L.W.U32.HI R2, R3.reuse, 0x2, R0 ;  /* 0x0000000203027819 */ /* 0x040fe20000010e00 */
[----:B------:R-:W-:-:S03]  /*0450*/  IMAD.SHL.U32 R3, R3, 0x4, RZ ;  /* 0x0000000403037824 */ /* 0x000fc600078e00ff */
[----:B------:R-:W-:-:S04]  /*0460*/  SHF.R.S32.HI R4, RZ, 0x1f, R2 ;  /* 0x0000001fff047819 */ /* 0x000fc80000011402 */
[C---:B------:R-:W-:Y:S02]  /*0470*/  LOP3.LUT R8, R4.reuse, R3, RZ, 0x3c, !PT ;  /* 0x0000000304087212 */ /* 0x040fe400078e3cff */
[----:B------:R-:W-:Y:S02]  /*0480*/  LOP3.LUT R9, R4, R2, RZ, 0x3c, !PT ;  /* 0x0000000204097212 */ /* 0x000fe400078e3cff */
[----:B------:R-:W-:Y:S02]  /*0490*/  SHF.R.U32.HI R3, RZ, 0x1e, R0 ;  /* 0x0000001eff037819 */ /* 0x000fe40000011600 */
[C---:B------:R-:W-:Y:S02]  /*04a0*/  LOP3.LUT R4, R2.reuse, R11, RZ, 0x3c, !PT ;  /* 0x0000000b02047212 */ /* 0x040fe400078e3cff */
[----:B------:R-:W1:Y:S01]  /*04b0*/  I2F.F64.S64 R8, R8 ;  /* 0x0000000800087312 */ /* 0x000e620000301c00 */
[----:B------:R-:W-:Y:S02]  /*04c0*/  LEA.HI R0, R2, R3, RZ, 0x1 ;  /* 0x0000000302007211 */ /* 0x000fe400078f08ff */
[----:B------:R-:W-:-:S03]  /*04d0*/  ISETP.GE.AND P1, PT, R4, RZ, PT ;  /* 0x000000ff0400720c */ /* 0x000fc60003f26270 */
[----:B------:R-:W-:-:S04]  /*04e0*/  IMAD.MOV R2, RZ, RZ, -R0 ;  /* 0x000000ffff027224 */ /* 0x000fc800078e0a00 */
[----:B------:R-:W-:Y:S01]  /*04f0*/  @!P0 IMAD.MOV.U32 R0, RZ, RZ, R2 ;  /* 0x000000ffff008224 */ /* 0x000fe200078e0002 */
[----:B-1----:R-:W-:-:S10]  /*0500*/  DMUL R12, R8, UR6 ;  /* 0x00000006080c7c28 */ /* 0x002fd40008000000 */
[----:B------:R-:W1:Y:S02]  /*0510*/  F2F.F32.F64 R12, R12 ;  /* 0x0000000c000c7310 */ /* 0x000e640000301000 */
[----:B01----:R-:W-:-:S07]  /*0520*/  FSEL R2, -R12, R12, !P1 ;  /* 0x0000000c0c027208 */ /* 0x003fce0004800100 */
.L_x_1:
[----:B------:R-:W-:Y:S05]  /*0530*/  BSYNC.RECONVERGENT B0 ;  /* 0x0000000000007941 */ /* 0x000fea0003800200 */
.L_x_0:
[----:B------:R-:W-:Y:S02]  /*0540*/  IMAD.MOV.U32 R12, RZ, RZ, 0x37cbac00 ;  /* 0x37cbac00ff0c7424 */ /* 0x000fe400078e00ff */
[----:B------:R-:W-:Y:S01]  /*0550*/  FMUL R3, R2, R2 ;  /* 0x0000000202037220 */ /* 0x000fe20000400000 */
[----:B------:R-:W-:Y:S01]  /*0560*/  LOP3.LUT R6, R0, 0x1, RZ, 0xc0, !PT ;  /* 0x0000000100067812 */ /* 0x000fe200078ec0ff */
[----:B------:R-:W-:Y:S01]  /*0570*/  IMAD.MOV.U32 R14, RZ, RZ, 0x3effffff ;  /* 0x3effffffff0e7424 */ /* 0x000fe200078e00ff */
[----:B------:R-:W-:Y:S01]  /*0580*/  MOV R13, 0x3d2aaabb ;  /* 0x3d2aaabb000d7802 */ /* 0x000fe20000000f00 */
[----:B------:R-:W-:Y:S01]  /*0590*/  FFMA R4, R3, R12, -0.0013887860113754868507 ;  /* 0xbab607ed03047423 */ /* 0x000fe2000000000c */
[----:B------:R-:W-:Y:S01]  /*05a0*/  ISETP.NE.U32.AND P1, PT, R6, 0x1, PT ;  /* 0x000000010600780c */ /* 0x000fe20003f25070 */
[----:B------:R-:W-:Y:S01]  /*05b0*/  BSSY.RECONVERGENT B0, `(.L_x_3) ;  /* 0x0000040000007945 */ /* 0x000fe20003800200 */
[----:B------:R-:W-:Y:S02]  /*05c0*/  LOP3.LUT P0, RZ, R0, 0x2, RZ, 0xc0, !PT ;  /* 0x0000000200ff7812 */ /* 0x000fe4000780c0ff */
[----:B------:R-:W-:-:S02]  /*05d0*/  FSEL R4, R4, -0.00019574658654164522886, !P1 ;  /* 0xb94d415304047808 */ /* 0x000fc40004800000 */
[----:B------:R-:W-:Y:S02]  /*05e0*/  FSEL R6, R13, 0.0083327032625675201416, !P1 ;  /* 0x3c0885e40d067808 */ /* 0x000fe40004800000 */
[----:B------:R-:W-:Y:S02]  /*05f0*/  FSEL R0, R2, 1, P1 ;  /* 0x3f80000002007808 */ /* 0x000fe40000800000 */
[----:B------:R-:W-:Y:S01]  /*0600*/  FSEL R17, -R14, -0.16666662693023681641, !P1 ;  /* 0xbe2aaaa80e117808 */ /* 0x000fe20004800100 */
[----:B------:R-:W-:Y:S01]  /*0610*/  FFMA R4, R3, R4, R6 ;  /* 0x0000000403047223 */ /* 0x000fe20000000006 */
[----:B------:R-:W-:Y:S01]  /*0620*/  FSETP.GE.AND P1, PT, |R11|, 105615, PT ;  /* 0x47ce47800b00780b */ /* 0x000fe20003f26200 */
[C---:B------:R-:W-:Y:S02]  /*0630*/  FFMA R9, R3.reuse, R0, RZ ;  /* 0x0000000003097223 */ /* 0x040fe400000000ff */
[----:B------:R-:W-:-:S04]  /*0640*/  FFMA R4, R3, R4, R17 ;  /* 0x0000000403047223 */ /* 0x000fc80000000011 */
[----:B------:R-:W-:-:S04]  /*0650*/  FFMA R10, R9, R4, R0 ;  /* 0x00000004090a7223 */ /* 0x000fc80000000000 */
[----:B------:R-:W-:Y:S02]  /*0660*/  @P0 FADD R10, RZ, -R10 ;  /* 0x8000000aff0a0221 */ /* 0x000fe40000000000 */
[----:B------:R-:W-:Y:S05]  /*0670*/  @!P1 BRA `(.L_x_4) ;  /* 0x0000000000cc9947 */ /* 0x000fea0003800000 */
[----:B------:R-:W-:-:S13]  /*0680*/  FSETP.NEU.AND P0, PT, |R11|, +INF , PT ;  /* 0x7f8000000b00780b */ /* 0x000fda0003f0d200 */
[----:B------:R-:W-:Y:S01]  /*0690*/  @!P0 FMUL R15, RZ, R11 ;  /* 0x0000000bff0f8220 */ /* 0x000fe20000400000 */
[----:B------:R-:W-:Y:S01]  /*06a0*/  @!P0 IMAD.MOV.U32 R16, RZ, RZ, RZ ;  /* 0x000000ffff108224 */ /* 0x000fe200078e00ff */
[----:B------:R-:W-:Y:S06]  /*06b0*/  @!P0 BRA `(.L_x_4) ;  /* 0x0000000000bc8947 */ /* 0x000fec0003800000 */
[----:B------:R-:W0:Y:S01]  /*06c0*/  LDC.64 R2, c[0x4][RZ] ;  /* 0x01000000ff027b82 */ /* 0x000e220000000a00 */
[----:B------:R-:W-:Y:S02]  /*06d0*/  IMAD.SHL.U32 R4, R11, 0x100, RZ ;  /* 0x000001000b047824 */ /* 0x000fe400078e00ff */
[----:B------:R-:W-:Y:S02]  /*06e0*/  HFMA2 R0, -RZ, RZ, 0, 0 ;  /* 0x00000000ff007431 */ /* 0x000fe400000001ff */
[----:B------:R-:W-:Y:S01]  /*06f0*/  IMAD.MOV.U32 R6, RZ, RZ, RZ ;  /* 0x000000ffff067224 */ /* 0x000fe200078e00ff */
[----:B------:R-:W-:Y:S01]  /*0700*/  UMOV UR5, URZ ;  /* 0x000000ff00057c82 */ /* 0x000fe20008000000 */
[----:B------:R-:W-:-:S07]  /*0710*/  LOP3.LUT R19, R4, 0x80000000, RZ, 0xfc, !PT ;  /* 0x8000000004137812 */ /* 0x000fce00078efcff */
.L_x_5:
[----:B0-----:R-:W-:-:S05]  /*0720*/  IMAD.WIDE.U32 R16, R0, 0x4, R2 ;  /* 0x0000000400107825 */ /* 0x001fca00078e0002 */
[----:B------:R-:W2:Y:S01]  /*0730*/  LDG.E.CONSTANT R8, desc[UR8][R16.64] ;  /* 0x0000000810087981 */ /* 0x000ea2000c1e9900 */
[C---:B-1----:R-:W-:Y:S02]  /*0740*/  IMAD R4, R0.reuse, 0x4, R1 ;  /* 0x0000000400047824 */ /* 0x042fe400078e0201 */
[----:B------:R-:W-:-:S05]  /*0750*/  VIADD R0, R0, 0x1 ;  /* 0x0000000100007836 */ /* 0x000fca0000000000 */
[----:B------:R-:W-:Y:S01]  /*0760*/  ISETP.NE.AND P0, PT, R0, 0x6, PT ;  /* 0x000000060000780c */ /* 0x000fe20003f05270 */
[----:B--2---:R-:W-:-:S03]  /*0770*/  IMAD.WIDE.U32 R8, R8, R19, RZ ;  /* 0x0000001308087225 */ /* 0x004fc600078e00ff */
[----:B------:R-:W-:-:S04]  /*0780*/  IADD3 R15, P1, PT, R8, R6, RZ ;  /* 0x00000006080f7210 */ /* 0x000fc80007f3e0ff */
[----:B------:R-:W-:Y:S01]  /*0790*/  IADD3.X R6, PT, PT, R9, UR5, RZ, P1, !PT ;  /* 0x0000000509067c10 */ /* 0x000fe20008ffe4ff */
[----:B------:R1:W-:Y:S04]  /*07a0*/  STL [R4], R15 ;  /* 0x0000000f04007387 */ /* 0x0003e80000100800 */
[----:B------:R-:W-:Y:S05]  /*07b0*/  @P0 BRA `(.L_x_5) ;  /* 0xfffffffc00d80947 */ /* 0x000fea000383ffff */
[----:B-1----:R-:W-:Y:S01]  /*07c0*/  SHF.R.U32.HI R4, RZ, 0x17, R11 ;  /* 0x00000017ff047819 */ /* 0x002fe2000001160b */
[----:B------:R0:W-:Y:S03]  /*07d0*/  STL [R1+0x18], R6 ;  /* 0x0000180601007387 */ /* 0x0001e60000100800 */
[C---:B------:R-:W-:Y:S02]  /*07e0*/  LOP3.LUT R0, R4.reuse, 0xe0, RZ, 0xc0, !PT ;  /* 0x000000e004007812 */ /* 0x040fe400078ec0ff */
[----:B------:R-:W-:-:S03]  /*07f0*/  LOP3.LUT P0, RZ, R4, 0x1f, RZ, 0xc0, !PT ;  /* 0x0000001f04ff7812 */ /* 0x000fc6000780c0ff */
[----:B------:R-:W-:-:S05]  /*0800*/  VIADD R0, R0, 0xffffff80 ;  /* 0xffffff8000007836 */ /* 0x000fca0000000000 */
[----:B------:R-:W-:-:S05]  /*0810*/  SHF.R.U32.HI R0, RZ, 0x5, R0 ;  /* 0x00000005ff007819 */ /* 0x000fca0000011600 */
[----:B------:R-:W-:-:S05]  /*0820*/  IMAD R15, R0, -0x4, R1 ;  /* 0xfffffffc000f7824 */ /* 0x000fca00078e0201 */
[----:B------:R-:W2:Y:S04]  /*0830*/  LDL R0, [R15+0x18] ;  /* 0x000018000f007983 */ /* 0x000ea80000100800 */
[----:B------:R-:W2:Y:S04]  /*0840*/  LDL R3, [R15+0x14] ;  /* 0x000014000f037983 */ /* 0x000ea80000100800 */
[----:B------:R-:W3:Y:S01]  /*0850*/  @P0 LDL R2, [R15+0x10] ;  /* 0x000010000f020983 */ /* 0x000ee20000100800 */
[----:B------:R-:W-:Y:S01]  /*0860*/  LOP3.LUT R4, R4, 0x1f, RZ, 0xc0, !PT ;  /* 0x0000001f04047812 */ /* 0x000fe200078ec0ff */
[----:B------:R-:W-:Y:S01]  /*0870*/  UMOV UR6, 0x54442d19 ;  /* 0x54442d1900067882 */ /* 0x000fe20000000000 */
[----:B------:R-:W-:Y:S01]  /*0880*/  UMOV UR7, 0x3bf921fb ;  /* 0x3bf921fb00077882 */ /* 0x000fe20000000000 */
[----:B------:R-:W-:-:S02]  /*0890*/  ISETP.GE.AND P1, PT, R11, RZ, PT ;  /* 0x000000ff0b00720c */ /* 0x000fc40003f26270 */
[-C--:B--2---:R-:W-:Y:S02]  /*08a0*/  @P0 SHF.L.W.U32.HI R0, R3, R4.reuse, R0 ;  /* 0x0000000403000219 */ /* 0x084fe40000010e00 */
[----:B---3--:R-:W-:-:S04]  /*08b0*/  @P0 SHF.L.W.U32.HI R3, R2, R4, R3 ;  /* 0x0000000402030219 */ /* 0x008fc80000010e03 */
[C---:B------:R-:W-:Y:S02]  /*08c0*/  SHF.L.W.U32.HI R2, R3.reuse, 0x2, R0 ;  /* 0x0000000203027819 */ /* 0x040fe40000010e00 */
[----:B------:R-:W-:Y:S02]  /*08d0*/  SHF.L.U32 R3, R3, 0x2, RZ ;  /* 0x0000000203037819 */ /* 0x000fe400000006ff */
        /* <DEDUP_REMOVED lines=13> */
.L_x_4:
[----:B------:R-:W-:Y:S05]  /*09b0*/  BSYNC.RECONVERGENT B0 ;  /* 0x0000000000007941 */ /* 0x000fea0003800200 */
.L_x_3:
[----:B------:R-:W-:Y:S01]  /*09c0*/  FMUL R3, R15, R15 ;  /* 0x0000000f0f037220 */ /* 0x000fe20000400000 */
[C---:B------:R-:W-:Y:S01]  /*09d0*/  LOP3.LUT R0, R16.reuse, 0x1, RZ, 0xc0, !PT ;  /* 0x0000000110007812 */ /* 0x040fe200078ec0ff */
[----:B------:R-:W-:Y:S01]  /*09e0*/  VIADD R16, R16, 0x1 ;  /* 0x0000000110107836 */ /* 0x000fe20000000000 */
[----:B------:R-:W-:Y:S01]  /*09f0*/  IADD3 R7, PT, PT, R7, -0xd000000, RZ ;  /* 0xf300000007077810 */ /* 0x000fe20007ffe0ff */
[----:B------:R-:W-:Y:S01]  /*0a00*/  FFMA R12, R3, R12, -0.0013887860113754868507 ;  /* 0xbab607ed030c7423 */ /* 0x000fe2000000000c */
[----:B------:R-:W-:Y:S01]  /*0a10*/  ISETP.NE.U32.AND P1, PT, R0, 0x1, PT ;  /* 0x000000010000780c */ /* 0x000fe20003f25070 */
[----:B------:R0:W1:Y:S01]  /*0a20*/  MUFU.RSQ R2, |R11| ;  /* 0x4000000b00027308 */ /* 0x0000620000001400 */
[----:B------:R-:W-:Y:S01]  /*0a30*/  LOP3.LUT P0, RZ, R16, 0x2, RZ, 0xc0, !PT ;  /* 0x0000000210ff7812 */ /* 0x000fe2000780c0ff */
[----:B------:R-:W-:Y:S01]  /*0a40*/  BSSY.RECONVERGENT B0, `(.L_x_6) ;  /* 0x0000016000007945 */ /* 0x000fe20003800200 */
[----:B------:R-:W-:Y:S02]  /*0a50*/  FSEL R0, R13, 0.0083327032625675201416, P1 ;  /* 0x3c0885e40d007808 */ /* 0x000fe40000800000 */
[----:B------:R-:W-:-:S02]  /*0a60*/  FSEL R12, R12, -0.00019574658654164522886, P1 ;  /* 0xb94d41530c0c7808 */ /* 0x000fc40000800000 */
[----:B------:R-:W-:-:S03]  /*0a70*/  FSEL R14, -R14, -0.16666662693023681641, P1 ;  /* 0xbe2aaaa80e0e7808 */ /* 0x000fc60000800100 */
[----:B------:R-:W-:Y:S01]  /*0a80*/  FFMA R12, R3, R12, R0 ;  /* 0x0000000c030c7223 */ /* 0x000fe20000000000 */
[----:B------:R-:W-:Y:S02]  /*0a90*/  FSEL R0, R15, 1, !P1 ;  /* 0x3f8000000f007808 */ /* 0x000fe40004800000 */
[----:B------:R-:W-:Y:S01]  /*0aa0*/  ISETP.GT.U32.AND P1, PT, R7, 0x727fffff, PT ;  /* 0x727fffff0700780c */ /* 0x000fe20003f24070 */
[C---:B------:R-:W-:Y:S02]  /*0ab0*/  FFMA R12, R3.reuse, R12, R14 ;  /* 0x0000000c030c7223 */ /* 0x040fe4000000000e */
[----:B------:R-:W-:-:S04]  /*0ac0*/  FFMA R3, R3, R0, RZ ;  /* 0x0000000003037223 */ /* 0x000fc800000000ff */
[----:B------:R-:W-:-:S04]  /*0ad0*/  FFMA R7, R3, R12, R0 ;  /* 0x0000000c03077223 */ /* 0x000fc80000000000 */
[----:B------:R-:W-:Y:S02]  /*0ae0*/  @P0 FADD R7, RZ, -R7 ;  /* 0x80000007ff070221 */ /* 0x000fe40000000000 */
[----:B01----:R-:W-:Y:S05]  /*0af0*/  @!P1 BRA `(.L_x_7) ;  /* 0x0000000000189947 */ /* 0x003fea0003800000 */
[----:B------:R-:W-:Y:S01]  /*0b00*/  BSSY.RECONVERGENT B1, `(.L_x_8) ;  /* 0x0000004000017945 */ /* 0x000fe20003800200 */
[----:B------:R-:W-:Y:S01]  /*0b10*/  FADD R0, |R11|, -RZ ;  /* 0x800000ff0b007221 */ /* 0x000fe20000000200 */
[----:B------:R-:W-:-:S07]  /*0b20*/  MOV R12, 0xb40 ;  /* 0x00000b40000c7802 */ /* 0x000fce0000000f00 */
[----:B------:R-:W-:Y:S05]  /*0b30*/  CALL.REL.NOINC `($__internal_0_$__cuda_sm20_sqrt_rn_f32_slowpath) ;  /* 0x0000000000347944 */ /* 0x000fea0003c00000 */
[----:B------:R-:W-:Y:S05]  /*0b40*/  BSYNC.RECONVERGENT B1 ;  /* 0x0000000000017941 */ /* 0x000fea0003800200 */
.L_x_8:
[----:B------:R-:W-:Y:S05]  /*0b50*/  BRA `(.L_x_9) ;  /* 0x0000000000107947 */ /* 0x000fea0003800000 */
.L_x_7:
[C---:B------:R-:W-:Y:S01]  /*0b60*/  FMUL.FTZ R0, R2.reuse, |R11| ;  /* 0x4000000b02007220 */ /* 0x040fe20000410000 */
[----:B------:R-:W-:-:S03]  /*0b70*/  FMUL.FTZ R2, R2, 0.5 ;  /* 0x3f00000002027820 */ /* 0x000fc60000410000 */
[----:B------:R-:W-:-:S04]  /*0b80*/  FFMA R11, -R0, R0, |R11| ;  /* 0x00000000000b7223 */ /* 0x000fc8000000050b */
[----:B------:R-:W-:-:S07]  /*0b90*/  FFMA R11, R11, R2, R0 ;  /* 0x000000020b0b7223 */ /* 0x000fce0000000000 */
.L_x_9:
[----:B------:R-:W-:Y:S05]  /*0ba0*/  BSYNC.RECONVERGENT B0 ;  /* 0x0000000000007941 */ /* 0x000fea0003800200 */
.L_x_6:
[----:B------:R-:W-:Y:S01]  /*0bb0*/  FFMA R11, R10, R7, R11 ;  /* 0x000000070a0b7223 */ /* 0x000fe2000000000b */
[----:B------:R-:W-:Y:S06]  /*0bc0*/  BRA.U UP0, `(.L_x_10) ;  /* 0xfffffff500447547 */ /* 0x000fec000b83ffff */
[----:B------:R-:W0:Y:S02]  /*0bd0*/  LDC.64 R2, c[0x0][0x388] ;  /* 0x0000e200ff027b82 */ /* 0x000e240000000a00 */
[----:B0-----:R-:W-:-:S05]  /*0be0*/  IMAD.WIDE R2, R5, 0x4, R2 ;  /* 0x0000000405027825 */ /* 0x001fca00078e0202 */
[----:B------:R-:W-:Y:S01]  /*0bf0*/  STG.E desc[UR8][R2.64], R11 ;  /* 0x0000000b02007986 */ /* 0x000fe2000c101908 */
[----:B------:R-:W-:Y:S05]  /*0c00*/  EXIT ;  /* 0x000000000000794d */ /* 0x000fea0003800000 */
        .weak           $__internal_0_$__cuda_sm20_sqrt_rn_f32_slowpath
        .type           $__internal_0_$__cuda_sm20_sqrt_rn_f32_slowpath,@function
        .size           $__internal_0_$__cuda_sm20_sqrt_rn_f32_slowpath,(.L_x_18 - $__internal_0_$__cuda_sm20_sqrt_rn_f32_slowpath)
$__internal_0_$__cuda_sm20_sqrt_rn_f32_slowpath:
[----:B------:R-:W-:-:S13]  /*0c10*/  LOP3.LUT P0, RZ, R0, 0x7fffffff, RZ, 0xc0, !PT ;  /* 0x7fffffff00ff7812 */ /* 0x000fda000780c0ff */
[----:B------:R-:W-:Y:S01]  /*0c20*/  @!P0 IMAD.MOV.U32 R2, RZ, RZ, R0 ;  /* 0x000000ffff028224 */ /* 0x000fe200078e0000 */
[----:B------:R-:W-:Y:S06]  /*0c30*/  @!P0 BRA `(.L_x_11) ;  /* 0x0000000000408947 */ /* 0x000fec0003800000 */
[----:B------:R-:W-:-:S13]  /*0c40*/  FSETP.GEU.FTZ.AND P0, PT, R0, RZ, PT ;  /* 0x000000ff0000720b */ /* 0x000fda0003f1e000 */
[----:B------:R-:W-:Y:S01]  /*0c50*/  @!P0 IMAD.MOV.U32 R2, RZ, RZ, 0x7fffffff ;  /* 0x7fffffffff028424 */ /* 0x000fe200078e00ff */
[----:B------:R-:W-:Y:S06]  /*0c60*/  @!P0 BRA `(.L_x_11) ;  /* 0x0000000000348947 */ /* 0x000fec0003800000 */
[----:B------:R-:W-:-:S13]  /*0c70*/  FSETP.GTU.FTZ.AND P0, PT, |R0|, +INF , PT ;  /* 0x7f8000000000780b */ /* 0x000fda0003f1c200 */
[----:B------:R-:W-:Y:S01]  /*0c80*/  @P0 FADD.FTZ R2, R0, 1 ;  /* 0x3f80000000020421 */ /* 0x000fe20000010000 */
[----:B------:R-:W-:Y:S06]  /*0c90*/  @P0 BRA `(.L_x_11) ;  /* 0x0000000000280947 */ /* 0x000fec0003800000 */
[----:B------:R-:W-:-:S13]  /*0ca0*/  FSETP.NEU.FTZ.AND P0, PT, |R0|, +INF , PT ;  /* 0x7f8000000000780b */ /* 0x000fda0003f1d200 */
[----:B------:R-:W-:-:S04]  /*0cb0*/  @P0 FFMA R3, R0, 1.84467440737095516160e+19, RZ ;  /* 0x5f80000000030823 */ /* 0x000fc800000000ff */
[----:B------:R-:W0:Y:S02]  /*0cc0*/  @P0 MUFU.RSQ R2, R3 ;  /* 0x0000000300020308 */ /* 0x000e240000001400 */
[----:B0-----:R-:W-:Y:S01]  /*0cd0*/  @P0 FMUL.FTZ R4, R3, R2 ;  /* 0x0000000203040220 */ /* 0x001fe20000410000 */
[----:B------:R-:W-:Y:S01]  /*0ce0*/  @P0 FMUL.FTZ R8, R2, 0.5 ;  /* 0x3f00000002080820 */ /* 0x000fe20000410000 */
[----:B------:R-:W-:Y:S02]  /*0cf0*/  @!P0 IMAD.MOV.U32 R2, RZ, RZ, R0 ;  /* 0x000000ffff028224 */ /* 0x000fe400078e0000 */
[----:B------:R-:W-:-:S04]  /*0d00*/  @P0 FADD.FTZ R6, -R4, -RZ ;  /* 0x800000ff04060221 */ /* 0x000fc80000010100 */
[----:B------:R-:W-:-:S04]  /*0d10*/  @P0 FFMA R9, R4, R6, R3 ;  /* 0x0000000604090223 */ /* 0x000fc80000000003 */
[----:B------:R-:W-:-:S04]  /*0d20*/  @P0 FFMA R8, R9, R8, R4 ;  /* 0x0000000809080223 */ /* 0x000fc80000000004 */
[----:B------:R-:W-:-:S07]  /*0d30*/  @P0 FMUL.FTZ R2, R8, 2.3283064365386962891e-10 ;  /* 0x2f80000008020820 */ /* 0x000fce0000410000 */
.L_x_11:
[----:B------:R-:W-:Y:S01]  /*0d40*/  MOV R11, R2 ;  /* 0x00000002000b7202 */ /* 0x000fe20000000f00 */
[----:B------:R-:W-:Y:S02]  /*0d50*/  IMAD.MOV.U32 R2, RZ, RZ, R12 ;  /* 0x000000ffff027224 */ /* 0x000fe400078e000c */
[----:B------:R-:W-:-:S04]  /*0d60*/  IMAD.MOV.U32 R3, RZ, RZ, 0x0 ;  /* 0x00000000ff037424 */ /* 0x000fc800078e00ff */
[----:B------:R-:W-:Y:S05]  /*0d70*/  RET.REL.NODEC R2 `(_Z19vectorProcessKernelPfS_i) ;  /* 0xfffffff002a07950 */ /* 0x000fea0003c3ffff */
.L_x_12:
[----:B------:R-:W-:-:S00]  /*0d80*/  BRA `(.L_x_12) ;  /* 0xfffffffc00fc7947 */ /* 0x000fc0000383ffff */
[----:B------:R-:W-:-:S00]  /*0d90*/  NOP ;  /* 0x0000000000007918 */ /* 0x000fc00000000000 */
        /* <DEDUP_REMOVED lines=14> */
.L_x_18:


//--------------------- .text._Z12matmulKernelPfS_S_i --------------------------
	.section	.text._Z12matmulKernelPfS_S_i,"ax",@progbits
	.align	128
        .global         _Z12matmulKernelPfS_S_i
        .type           _Z12matmulKernelPfS_S_i,@function
        .size           _Z12matmulKernelPfS_S_i,(.L_x_20 - _Z12matmulKernelPfS_S_i)
        .other          _Z12matmulKernelPfS_S_i,@"STO_CUDA_ENTRY STV_DEFAULT"
_Z12matmulKernelPfS_S_i:
.text._Z12matmulKernelPfS_S_i:
[----:B------:R-:W-:Y:S01]  /*0000*/  LDC R1, c[0x0][0x37c] ;  /* 0x0000df00ff017b82 */ /* 0x000fe20000000800 */
[----:B------:R-:W0:Y:S07]  /*0010*/  S2R R0, SR_TID.Y ;  /* 0x0000000000007919 */ /* 0x000e2e0000002200 */
[----:B------:R-:W0:Y:S01]  /*0020*/  S2UR UR4, SR_CTAID.Y ;  /* 0x00000000000479c3 */ /* 0x000e220000002600 */
[----:B------:R-:W1:Y:S01]  /*0030*/  LDCU UR20, c[0x0][0x398] ;  /* 0x00007300ff1477ac */ /* 0x000e620008000800 */
[----:B------:R-:W2:Y:S06]  /*0040*/  S2R R3, SR_TID.X ;  /* 0x0000000000037919 */ /* 0x000eac0000002100 */
[----:B------:R-:W0:Y:S08]  /*0050*/  LDC R13, c[0x0][0x364] ;  /* 0x0000d900ff0d7b82 */ /* 0x000e300000000800 */
[----:B------:R-:W2:Y:S08]  /*0060*/  S2UR UR5, SR_CTAID.X ;  /* 0x00000000000579c3 */ /* 0x000eb00000002500 */
[----:B------:R-:W2:Y:S01]  /*0070*/  LDC R2, c[0x0][0x360] ;  /* 0x0000d800ff027b82 */ /* 0x000ea20000000800 */
[----:B0-----:R-:W-:-:S02]  /*0080*/  IMAD R13, R13, UR4, R0 ;  /* 0x000000040d0d7c24 */ /* 0x001fc4000f8e0200 */
[----:B--2---:R-:W-:-:S05]  /*0090*/  IMAD R0, R2, UR5, R3 ;  /* 0x0000000502007c24 */ /* 0x004fca000f8e0203 */
[----:B------:R-:W-:-:S04]  /*00a0*/  VIMNMX R2, PT, PT, R13, R0, !PT ;  /* 0x000000000d027248 */ /* 0x000fc80007fe0100 */
[----:B-1----:R-:W-:-:S13]  /*00b0*/  ISETP.GE.AND P0, PT, R2, UR20, PT ;  /* 0x0000001402007c0c */ /* 0x002fda000bf06270 */
[----:B------:R-:W-:Y:S05]  /*00c0*/  @P0 EXIT ;  /* 0x000000000000094d */ /* 0x000fea0003800000 */
[----:B------:R-:W-:Y:S01]  /*00d0*/  UISETP.GE.U32.AND UP0, UPT, UR20, 0x8, UPT ;  /* 0x000000081400788c */ /* 0x000fe2000bf06070 */
[----:B------:R-:W-:Y:S02]  /*00e0*/  HFMA2 R12, -RZ, RZ, 0, 0 ;  /* 0x00000000ff0c7431 */ /* 0x000fe400000001ff */
[----:B------:R-:W-:Y:S01]  /*00f0*/  IMAD R13, R13, UR20, RZ ;  /* 0x000000140d0d7c24 */ /* 0x000fe2000f8e02ff */
[----:B------:R-:W-:Y:S01]  /*0100*/  UMOV UR4, URZ ;  /* 0x000000ff00047c82 */ /* 0x000fe20008000000 */
[----:B------:R-:W0:Y:S04]  /*0110*/  LDCU.64 UR18, c[0x0][0x358] ;  /* 0x00006b00ff1277ac */ /* 0x000e280008000a00 */
[----:B------:R-:W-:Y:S05]  /*0120*/  BRA.U !UP0, `(.L_x_13) ;  /* 0x0000000508047547 */ /* 0x000fea000b800000 */
[----:B------:R-:W1:Y:S01]  /*0130*/  LDCU.128 UR24, c[0x0][0x380] ;  /* 0x00007000ff1877ac */ /* 0x000e620008000c00 */
[----:B------:R-:W-:Y:S02]  /*0140*/  MOV R12, RZ ;  /* 0x000000ff000c7202 */ /* 0x000fe40000000f00 */
[----:B------:R-:W-:Y:S01]  /*0150*/  MOV R14, R0 ;  /* 0x00000000000e7202 */ /* 0x000fe20000000f00 */
[----:B------:R-:W-:-:S04]  /*0160*/  ULOP3.LUT UR4, UR20, 0x7ffffff8, URZ, 0xc0, !UPT ;  /* 0x7ffffff814047892 */ /* 0x000fc8000f8ec0ff */
[----:B------:R-:W-:Y:S01]  /*0170*/  UIADD3 UR5, UPT, UPT, -UR4, URZ, URZ ;  /* 0x000000ff04057290 */ /* 0x000fe2000fffe1ff */
[----:B-1----:R-:W-:Y:S01]  /*0180*/  MOV R2, UR24 ;  /* 0x0000001800027c02 */ /* 0x002fe20008000f00 */
[----:B------:R-:W-:Y:S01]  /*0190*/  UIMAD.WIDE UR6, UR20, 0x8, UR26 ;  /* 0x00000008140678a5 */ /* 0x000fe2000f8e021a */
[----:B------:R-:W-:Y:S01]  /*01a0*/  MOV R3, UR25 ;  /* 0x0000001900037c02 */ /* 0x000fe20008000f00 */
[----:B------:R-:W-:Y:S02]  /*01b0*/  UIMAD.WIDE UR8, UR20, 0xc, UR26 ;  /* 0x0000000c140878a5 */ /* 0x000fe4000f8e021a */
[----:B------:R-:W-:Y:S01]  /*01c0*/  UIMAD.WIDE UR10, UR20, 0x10, UR26 ;  /* 0x00000010140a78a5 */ /* 0x000fe2000f8e021a */
[----:B------:R-:W-:Y:S01]  /*01d0*/  IMAD.WIDE.U32 R2, R13, 0x4, R2 ;  /* 0x000000040d027825 */ /* 0x000fe200078e0002 */
[----:B------:R-:W-:Y:S02]  /*01e0*/  UIMAD.WIDE UR12, UR20, 0x14, UR26 ;  /* 0x00000014140c78a5 */ /* 0x000fe4000f8e021a */
[----:B------:R-:W-:Y:S01]  /*01f0*/  UIMAD.WIDE UR14, UR20, 0x18, UR26 ;  /* 0x00000018140e78a5 */ /* 0x000fe2000f8e021a */
[----:B------:R-:W-:Y:S01]  /*0200*/  IADD3 R2, P0, PT, R2, 0x10, RZ ;  /* 0x0000001002027810 */ /* 0x000fe20007f1e0ff */
[----:B------:R-:W-:-:S03]  /*0210*/  UIMAD.WIDE UR16, UR20, 0x1c, UR26 ;  /* 0x0000001c141078a5 */ /* 0x000fc6000f8e021a */
[----:B------:R-:W-:-:S09]  /*0220*/  IADD3.X R3, PT, PT, RZ, R3, RZ, P0, !PT ;  /* 0x00000003ff037210 */ /* 0x000fd200007fe4ff */
.L_x_14:
[----:B------:R-:W-:Y:S01]  /*0230*/  UIMAD.WIDE UR22, UR20, 0x4, UR26 ;  /* 0x00000004141678a5 */ /* 0x000fe2000f8e021a */
[----:B------:R-:W-:Y:S02]  /*0240*/  IMAD.MOV.U32 R23, RZ, RZ, 0x4 ;  /* 0x00000004ff177424 */ /* 0x000fe400078e00ff */
[----:B------:R-:W-:Y:S01]  /*0250*/  HFMA2 R11, -RZ, RZ, 0, 2.384185791015625e-07 ;  /* 0x00000004ff0b7431 */ /* 0x000fe200000001ff */
[----:B------:R-:W-:Y:S01]  /*0260*/  MOV R25, 0x4 ;  /* 0x0000000400197802 */ /* 0x000fe20000000f00 */
[----:B0-----:R-:W2:Y:S01]  /*0270*/  LDG.E R21, desc[UR18][R2.64+-0x10] ;  /* 0xfffff01202157981 */ /* 0x001ea2000c1e1900 */
[C---:B------:R-:W-:Y:S01]  /*0280*/  IMAD.WIDE R22, R14.reuse, R23, UR26 ;  /* 0x0000001a0e167e25 */ /* 0x040fe2000f8e0217 */
[----:B------:R-:W-:Y:S02]  /*0290*/  MOV R8, UR22 ;  /* 0x0000001600087c02 */ /* 0x000fe40008000f00 */
[----:B------:R-:W-:Y:S01]  /*02a0*/  MOV R9, UR23 ;  /* 0x0000001700097c02 */ /* 0x000fe20008000f00 */
[----:B------:R-:W3:Y:S02]  /*02b0*/  LDG.E R19, desc[UR18][R2.64+-0xc] ;  /* 0xfffff41202137981 */ /* 0x000ee4000c1e1900 */
[----:B------:R-:W-:-:S02]  /*02c0*/  IMAD.WIDE R8, R14, 0x4, R8 ;  /* 0x000000040e087825 */ /* 0x000fc400078e0208 */
[----:B------:R-:W2:Y:S01]  /*02d0*/  LDG.E R22, desc[UR18][R22.64] ;  /* 0x0000001216167981 */ /* 0x000ea2000c1e1900 */
[----:B------:R-:W-:Y:S01]  /*02e0*/  MOV R5, 0x4 ;  /* 0x0000000400057802 */ /* 0x000fe20000000f00 */
[C---:B------:R-:W-:Y:S02]  /*02f0*/  IMAD.WIDE R24, R14.reuse, R25, UR6 ;  /* 0x000000060e187e25 */ /* 0x040fe4000f8e0219 */
[----:B------:R0:W3:Y:S02]  /*0300*/  LDG.E R20, desc[UR18][R8.64] ;  /* 0x0000001208147981 */ /* 0x0000e4000c1e1900 */
[----:B------:R-:W-:Y:S02]  /*0310*/  IMAD.WIDE R10, R14, R11, UR8 ;  /* 0x000000080e0a7e25 */ /* 0x000fe4000f8e020b */
[----:B------:R-:W4:Y:S04]  /*0320*/  LDG.E R18, desc[UR18][R24.64] ;  /* 0x0000001218127981 */ /* 0x000f28000c1e1900 */
[----:B------:R-:W4:Y:S01]  /*0330*/  LDG.E R17, desc[UR18][R2.64+-0x8] ;  /* 0xfffff81202117981 */ /* 0x000f22000c1e1900 */
[----:B0-----:R-:W-:-:S02]  /*0340*/  HFMA2 R9, -RZ, RZ, 0, 2.384185791015625e-07 ;  /* 0x00000004ff097431 */ /* 0x001fc400000001ff */
[----:B------:R-:W-:Y:S01]  /*0350*/  IMAD.MOV.U32 R7, RZ, RZ, 0x4 ;  /* 0x00000004ff077424 */ /* 0x000fe200078e00ff */
[----:B------:R0:W5:Y:S01]  /*0360*/  LDG.E R16, desc[UR18][R10.64] ;  /* 0x000000120a107981 */ /* 0x000162000c1e1900 */
[----:B------:R-:W-:-:S03]  /*0370*/  IMAD.WIDE R4, R14, R5, UR10 ;  /* 0x0000000a0e047e25 */ /* 0x000fc6000f8e0205 */
[----:B------:R-:W5:Y:S01]  /*0380*/  LDG.E R15, desc[UR18][R2.64+-0x4] ;  /* 0xfffffc12020f7981 */ /* 0x000f62000c1e1900 */
[C---:B------:R-:W-:Y:S01]  /*0390*/  IMAD.WIDE R6, R14.reuse, R7, UR12 ;  /* 0x0000000c0e067e25 */ /* 0x040fe2000f8e0207 */
[----:B------:R-:W-:Y:S02]  /*03a0*/  MOV R27, 0x4 ;  /* 0x00000004001b7802 */ /* 0x000fe40000000f00 */
[----:B------:R1:W5:Y:S01]  /*03b0*/  LDG.E R4, desc[UR18][R4.64] ;  /* 0x0000001204047981 */ /* 0x000362000c1e1900 */
[----:B------:R-:W-:-:S03]  /*03c0*/  IMAD.WIDE R8, R14, R9, UR14 ;  /* 0x0000000e0e087e25 */ /* 0x000fc6000f8e0209 */
[----:B------:R-:W5:Y:S01]  /*03d0*/  LDG.E R23, desc[UR18][R2.64] ;  /* 0x0000001202177981 */ /* 0x000f62000c1e1900 */
[----:B0-----:R-:W-:-:S03]  /*03e0*/  IMAD.WIDE R10, R14, R27, UR16 ;  /* 0x000000100e0a7e25 */ /* 0x001fc6000f8e021b */
[----:B------:R-:W5:Y:S04]  /*03f0*/  LDG.E R7, desc[UR18][R6.64] ;  /* 0x0000001206077981 */ /* 0x000f68000c1e1900 */
[----:B------:R-:W5:Y:S04]  /*0400*/  LDG.E R24, desc[UR18][R2.64+0x4] ;  /* 0x0000041202187981 */ /* 0x000f68000c1e1900 */
[----:B------:R-:W5:Y:S04]  /*0410*/  LDG.E R8, desc[UR18][R8.64] ;  /* 0x0000001208087981 */ /* 0x000f68000c1e1900 */
[----:B------:R-:W5:Y:S04]  /*0420*/  LDG.E R25, desc[UR18][R2.64+0x8] ;  /* 0x0000081202197981 */ /* 0x000f68000c1e1900 */
[----:B------:R-:W5:Y:S04]  /*0430*/  LDG.E R10, desc[UR18][R10.64] ;  /* 0x000000120a0a7981 */ /* 0x000f68000c1e1900 */
[----:B------:R0:W5:Y:S01]  /*0440*/  LDG.E R27, desc[UR18][R2.64+0xc] ;  /* 0x00000c12021b7981 */ /* 0x000162000c1e1900 */
[----:B------:R-:W-:-:S04]  /*0450*/  UIADD3 UR5, UPT, UPT, UR5, 0x8, URZ ;  /* 0x0000000805057890 */ /* 0x000fc8000fffe0ff */
[----:B------:R-:W-:Y:S01]  /*0460*/  UISETP.NE.AND UP0, UPT, UR5, URZ, UPT ;  /* 0x000000ff0500728c */ /* 0x000fe2000bf05270 */
[----:B-1----:R-:W-:Y:S02]  /*0470*/  MOV R5, UR20 ;  /* 0x0000001400057c02 */ /* 0x002fe40008000f00 */
[----:B0-----:R-:W-:Y:S02]  /*0480*/  IADD3 R2, P0, PT, R2, 0x20, RZ ;  /* 0x0000002002027810 */ /* 0x001fe40007f1e0ff */
[----:B------:R-:W-:Y:S02]  /*0490*/  LEA R14, R5, R14, 0x3 ;  /* 0x0000000e050e7211 */ /* 0x000fe400078e18ff */
[----:B------:R-:W-:Y:S01]  /*04a0*/  IADD3.X R3, PT, PT, RZ, R3, RZ, P0, !PT ;  /* 0x00000003ff037210 */ /* 0x000fe200007fe4ff */
[----:B--2---:R-:W-:-:S04]  /*04b0*/  FFMA R22, R21, R22, R12 ;  /* 0x0000001615167223 */ /* 0x004fc8000000000c */
[----:B---3--:R-:W-:-:S04]  /*04c0*/  FFMA R20, R19, R20, R22 ;  /* 0x0000001413147223 */ /* 0x008fc80000000016 */
[----:B----4-:R-:W-:-:S04]  /*04d0*/  FFMA R18, R17, R18, R20 ;  /* 0x0000001211127223 */ /* 0x010fc80000000014 */
[----:B-----5:R-:W-:-:S04]  /*04e0*/  FFMA R16, R15, R16, R18 ;  /* 0x000000100f107223 */ /* 0x020fc80000000012 */
[----:B------:R-:W-:-:S04]  /*04f0*/  FFMA R23, R23, R4, R16 ;  /* 0x0000000417177223 */ /* 0x000fc80000000010 */
[----:B------:R-:W-:-:S04]  /*0500*/  FFMA R24, R24, R7, R23 ;  /* 0x0000000718187223 */ /* 0x000fc80000000017 */
[----:B------:R-:W-:-:S04]  /*0510*/  FFMA R8, R25, R8, R24 ;  /* 0x0000000819087223 */ /* 0x000fc80000000018 */
[----:B------:R-:W-:Y:S01]  /*0520*/  FFMA R12, R27, R10, R8 ;  /* 0x0000000a1b0c7223 */ /* 0x000fe20000000008 */
[----:B------:R-:W-:Y:S06]  /*0530*/  BRA.U UP0, `(.L_x_14) ;  /* 0xfffffffd003c7547 */ /* 0x000fec000b83ffff */
.L_x_13:
[----:B------:R-:W-:-:S04]  /*0540*/  ULOP3.LUT UR6, UR20, 0x7, URZ, 0xc0, !UPT ;  /* 0x0000000714067892 */ /* 0x000fc8000f8ec0ff */
[----:B------:R-:W-:-:S09]  /*0550*/  UISETP.NE.AND UP0, UPT, UR6, URZ, UPT ;  /* 0x000000ff0600728c */ /* 0x000fd2000bf05270 */
[----:B------:R-:W-:Y:S05]  /*0560*/  BRA.U !UP0, `(.L_x_15) ;  /* 0x0000000508387547 */ /* 0x000fea000b800000 */
[----:B------:R-:W-:Y:S02]  /*0570*/  UISETP.GE.U32.AND UP0, UPT, UR6, 0x4, UPT ;  /* 0x000000040600788c */ /* 0x000fe4000bf06070 */
[----:B------:R-:W-:-:S04]  /*0580*/  ULOP3.LUT UR5, UR20, 0x3, URZ, 0xc0, !UPT ;  /* 0x0000000314057892 */ /* 0x000fc8000f8ec0ff */
[----:B------:R-:W-:-:S03]  /*0590*/  UISETP.NE.AND UP1, UPT, UR5, URZ, UPT ;  /* 0x000000ff0500728c */ /* 0x000fc6000bf25270 */
[----:B------:R-:W-:Y:S08]  /*05a0*/  BRA.U !UP0, `(.L_x_16) ;  /* 0x00000001087c7547 */ /* 0x000ff0000b800000 */
[----:B------:R-:W1:Y:S01]  /*05b0*/  LDC.64 R6, c[0x0][0x388] ;  /* 0x0000e200ff067b82 */ /* 0x000e620000000a00 */
[----:B------:R-:W2:Y:S01]  /*05c0*/  LDCU.64 UR6, c[0x0][0x380] ;  /* 0x00007000ff0677ac */ /* 0x000ea20008000a00 */
[----:B------:R-:W-:Y:S01]  /*05d0*/  IMAD.U32 R9, RZ, RZ, UR4 ;  /* 0x00000004ff097e24 */ /* 0x000fe2000f8e00ff */
[C---:B------:R-:W-:Y:S02]  /*05e0*/  IADD3 R3, PT, PT, R13.reuse, UR4, RZ ;  /* 0x000000040d037c10 */ /* 0x040fe4000fffe0ff */
[----:B------:R-:W-:Y:S01]  /*05f0*/  IADD3 R10, P0, PT, R13, UR4, RZ ;  /* 0x000000040d0a7c10 */ /* 0x000fe2000ff1e0ff */
[----:B------:R-:W-:Y:S01]  /*0600*/  IMAD R9, R9, UR20, R0 ;  /* 0x0000001409097c24 */ /* 0x000fe2000f8e0200 */
[----:B------:R-:W-:Y:S01]  /*0610*/  MOV R11, UR20 ;  /* 0x00000014000b7c02 */ /* 0x000fe20008000f00 */
[----:B------:R-:W3:Y:S01]  /*0620*/  LDC.64 R4, c[0x0][0x380] ;  /* 0x0000e000ff047b82 */ /* 0x000ee20000000a00 */
[----:B------:R-:W-:Y:S01]  /*0630*/  MOV R15, UR20 ;  /* 0x00000014000f7c02 */ /* 0x000fe20008000f00 */
[----:B-1----:R-:W-:Y:S01]  /*0640*/  IMAD.WIDE R6, R9, 0x4, R6 ;  /* 0x0000000409067825 */ /* 0x002fe200078e0206 */
[----:B------:R-:W-:-:S05]  /*0650*/  MOV R9, UR20 ;  /* 0x0000001400097c02 */ /* 0x000fca0008000f00 */
[----:B------:R-:W-:Y:S02]  /*0660*/  IMAD.WIDE R8, R9, 0x4, R6 ;  /* 0x0000000409087825 */ /* 0x000fe400078e0206 */
[----:B0-----:R-:W4:Y:S02]  /*0670*/  LDG.E R6, desc[UR18][R6.64] ;  /* 0x0000001206067981 */ /* 0x001f24000c1e1900 */
[----:B---3--:R-:W-:Y:S01]  /*0680*/  IMAD.WIDE.U32 R4, R3, 0x4, R4 ;  /* 0x0000000403047825 */ /* 0x008fe200078e0004 */
[----:B------:R-:W-:Y:S01]  /*0690*/  IADD3.X R3, PT, PT, RZ, RZ, RZ, P0, !PT ;  /* 0x000000ffff037210 */ /* 0x000fe200007fe4ff */
[----:B------:R-:W3:Y:S01]  /*06a0*/  LDG.E R17, desc[UR18][R8.64] ;  /* 0x0000001208117981 */ /* 0x000ee2000c1e1900 */
[----:B--2---:R-:W-:-:S03]  /*06b0*/  LEA R2, P0, R10, UR6, 0x2 ;  /* 0x000000060a027c11 */ /* 0x004fc6000f8010ff */
[----:B------:R-:W4:Y:S01]  /*06c0*/  LDG.E R5, desc[UR18][R4.64] ;  /* 0x0000001204057981 */ /* 0x000f22000c1e1900 */
[----:B------:R-:W-:Y:S01]  /*06d0*/  LEA.HI.X R3, R10, UR7, R3, 0x2, P0 ;  /* 0x000000070a037c11 */ /* 0x000fe200080f1403 */
[----:B------:R-:W-:-:S04]  /*06e0*/  IMAD.WIDE R10, R11, 0x4, R8 ;  /* 0x000000040b0a7825 */ /* 0x000fc800078e0208 */
[----:B------:R-:W3:Y:S01]  /*06f0*/  LDG.E R16, desc[UR18][R2.64+0x4] ;  /* 0x0000041202107981 */ /* 0x000ee2000c1e1900 */
[----:B------:R-:W-:-:S03]  /*0700*/  IMAD.WIDE R14, R15, 0x4, R10 ;  /* 0x000000040f0e7825 */ /* 0x000fc600078e020a */
[----:B------:R-:W2:Y:S04]  /*0710*/  LDG.E R19, desc[UR18][R10.64] ;  /* 0x000000120a137981 */ /* 0x000ea8000c1e1900 */
[----:B------:R-:W2:Y:S04]  /*0720*/  LDG.E R18, desc[UR18][R2.64+0x8] ;  /* 0x0000081202127981 */ /* 0x000ea8000c1e1900 */
[----:B------:R-:W5:Y:S04]  /*0730*/  LDG.E R20, desc[UR18][R2.64+0xc] ;  /* 0x00000c1202147981 */ /* 0x000f68000c1e1900 */
[----:B------:R-:W5:Y:S01]  /*0740*/  LDG.E R14, desc[UR18][R14.64] ;  /* 0x000000120e0e7981 */ /* 0x000f62000c1e1900 */
[----:B------:R-:W-:Y:S01]  /*0750*/  UIADD3 UR4, UPT, UPT, UR4, 0x4, URZ ;  /* 0x0000000404047890 */ /* 0x000fe2000fffe0ff */
[----:B----4-:R-:W-:-:S04]  /*0760*/  FFMA R5, R5, R6, R12 ;  /* 0x0000000605057223 */ /* 0x010fc8000000000c */
[----:B---3--:R-:W-:-:S04]  /*0770*/  FFMA R5, R16, R17, R5 ;  /* 0x0000001110057223 */ /* 0x008fc80000000005 */
[----:B--2---:R-:W-:-:S04]  /*0780*/  FFMA R5, R18, R19, R5 ;  /* 0x0000001312057223 */ /* 0x004fc80000000005 */
[----:B-----5:R-:W-:-:S07]  /*0790*/  FFMA R12, R20, R14, R5 ;  /* 0x0000000e140c7223 */ /* 0x020fce0000000005 */
.L_x_16:
[----:B------:R-:W-:Y:S05]  /*07a0*/  BRA.U !UP1, `(.L_x_15) ;  /* 0x0000000109a87547 */ /* 0x000fea000b800000 */
[----:B------:R-:W-:Y:S01]  /*07b0*/  UISETP.NE.AND UP0, UPT, UR5, 0x1, UPT ;  /* 0x000000010500788c */ /* 0x000fe2000bf05270 */
[----:B------:R-:W-:Y:S01]  /*07c0*/  MOV R7, UR4 ;  /* 0x0000000400077c02 */ /* 0x000fe20008000f00 */
[----:B------:R-:W-:Y:S02]  /*07d0*/  ULOP3.LUT UR5, UR20, 0x1, URZ, 0xc0, !UPT ;  /* 0x0000000114057892 */ /* 0x000fe4000f8ec0ff */
[----:B------:R-:W-:Y:S02]  /*07e0*/  MOV R15, UR20 ;  /* 0x00000014000f7c02 */ /* 0x000fe40008000f00 */
[----:B------:R-:W-:Y:S01]  /*07f0*/  UISETP.NE.U32.AND UP1, UPT, UR5, 0x1, UPT ;  /* 0x000000010500788c */ /* 0x000fe2000bf25070 */
[----:B------:R-:W-:-:S04]  /*0800*/  PLOP3.LUT P1, PT, PT, PT, UP0, 0x80, 0x8 ;  /* 0x000000000008781c */ /* 0x000fc80003f2f008 */
[----:B------:R-:W1:Y:S01]  /*0810*/  @UP0 LDCU.128 UR8, c[0x0][0x380] ;  /* 0x00007000ff0807ac */ /* 0x000e620008000c00 */
[----:B------:R-:W-:Y:S01]  /*0820*/  PLOP3.LUT P0, PT, PT, PT, UP1, 0x80, 0x8 ;  /* 0x000000000008781c */ /* 0x000fe20003f0f018 */
[----:B------:R-:W2:Y:S04]  /*0830*/  @UP0 LDCU.64 UR6, c[0x0][0x380] ;  /* 0x00007000ff0607ac */ /* 0x000ea80008000a00 */
[----:B------:R-:W3:Y:S03]  /*0840*/  @!UP1 LDCU.128 UR12, c[0x0][0x380] ;  /* 0x00007000ff0c97ac */ /* 0x000ee60008000c00 */
[C---:B------:R-:W-:Y:S02]  /*0850*/  @P1 IADD3 R3, PT, PT, R13.reuse, UR4, RZ ;  /* 0x000000040d031c10 */ /* 0x040fe4000fffe0ff */
[----:B------:R-:W-:Y:S01]  /*0860*/  @P1 IADD3 R6, P2, PT, R13, UR4, RZ ;  /* 0x000000040d061c10 */ /* 0x000fe2000ff5e0ff */
[----:B------:R-:W-:Y:S01]  /*0870*/  @UP0 UIADD3 UR4, UPT, UPT, UR4, 0x2, URZ ;  /* 0x0000000204040890 */ /* 0x000fe2000fffe0ff */
[----:B-1----:R-:W-:Y:S01]  /*0880*/  MOV R11, UR9 ;  /* 0x00000009000b7c02 */ /* 0x002fe20008000f00 */
[----:B------:R-:W-:Y:S01]  /*0890*/  IMAD.U32 R10, RZ, RZ, UR8 ;  /* 0x00000008ff0a7e24 */ /* 0x000fe2000f8e00ff */
[----:B------:R-:W-:-:S02]  /*08a0*/  MOV R4, UR10 ;  /* 0x0000000a00047c02 */ /* 0x000fc40008000f00 */
[----:B------:R-:W-:Y:S01]  /*08b0*/  MOV R5, UR11 ;  /* 0x0000000b00057c02 */ /* 0x000fe20008000f00 */
[----:B------:R-:W-:-:S04]  /*08c0*/  @P1 IMAD.WIDE.U32 R10, R3, 0x4, R10 ;  /* 0x00000004030a1825 */ /* 0x000fc800078e000a */
[----:B------:R-:W-:Y:S01]  /*08d0*/  @P1 IMAD R3, R7, UR20, R0 ;  /* 0x0000001407031c24 */ /* 0x000fe2000f8e0200 */
[----:B------:R-:W-:Y:S01]  /*08e0*/  @P1 IADD3.X R7, PT, PT, RZ, RZ, RZ, P2, !PT ;  /* 0x000000ffff071210 */ /* 0x000fe200017fe4ff */
[----:B------:R-:W-:Y:S01]  /*08f0*/  IMAD.U32 R19, RZ, RZ, UR4 ;  /* 0x00000004ff137e24 */ /* 0x000fe2000f8e00ff */
[C---:B--2---:R-:W-:Y:S01]  /*0900*/  @P1 LEA R2, P2, R6.reuse, UR6, 0x2 ;  /* 0x0000000606021c11 */ /* 0x044fe2000f8410ff */
[----:B------:R-:W-:Y:S01]  /*0910*/  @P1 IMAD.WIDE R4, R3, 0x4, R4 ;  /* 0x0000000403041825 */ /* 0x000fe200078e0204 */
[----:B------:R-:W-:Y:S01]  /*0920*/  @!P0 IADD3 R17, PT, PT, R13, UR4, RZ ;  /* 0x000000040d118c10 */ /* 0x000fe2000fffe0ff */
[----:B0-----:R-:W2:Y:S01]  /*0930*/  @P1 LDG.E R11, desc[UR18][R10.64] ;  /* 0x000000120a0b1981 */ /* 0x001ea2000c1e1900 */
[----:B------:R-:W-:Y:S01]  /*0940*/  @P1 LEA.HI.X R3, R6, UR7, R7, 0x2, P2 ;  /* 0x0000000706031c11 */ /* 0x000fe200090f1407 */
[----:B------:R-:W-:Y:S01]  /*0950*/  @!P0 IMAD R19, R19, UR20, R0 ;  /* 0x0000001413138c24 */ /* 0x000fe2000f8e0200 */
[----:B---3--:R-:W-:Y:S01]  /*0960*/  MOV R6, UR12 ;  /* 0x0000000c00067c02 */ /* 0x008fe20008000f00 */
[----:B------:R-:W-:Y:S01]  /*0970*/  @P1 IMAD.WIDE R14, R15, 0x4, R4 ;  /* 0x000000040f0e1825 */ /* 0x000fe200078e0204 */
[----:B------:R-:W-:Y:S01]  /*0980*/  MOV R7, UR13 ;  /* 0x0000000d00077c02 */ /* 0x000fe20008000f00 */
[----:B------:R-:W2:Y:S01]  /*0990*/  @P1 LDG.E R4, desc[UR18][R4.64] ;  /* 0x0000001204041981 */ /* 0x000ea2000c1e1900 */
[----:B------:R-:W-:-:S02]  /*09a0*/  MOV R8, UR14 ;  /* 0x0000000e00087c02 */ /* 0x000fc40008000f00 */
[----:B------:R-:W-:Y:S01]  /*09b0*/  MOV R9, UR15 ;  /* 0x0000000f00097c02 */ /* 0x000fe20008000f00 */
[----:B------:R-:W-:Y:S01]  /*09c0*/  @!P0 IMAD.WIDE.U32 R6, R17, 0x4, R6 ;  /* 0x0000000411068825 */ /* 0x000fe200078e0006 */
[----:B------:R-:W3:Y:S03]  /*09d0*/  @P1 LDG.E R14, desc[UR18][R14.64] ;  /* 0x000000120e0e1981 */ /* 0x000ee6000c1e1900 */
[----:B------:R-:W-:Y:S01]  /*09e0*/  @!P0 IMAD.WIDE R8, R19, 0x4, R8 ;  /* 0x0000000413088825 */ /* 0x000fe200078e0208 */
[----:B------:R-:W3:Y:S04]  /*09f0*/  @P1 LDG.E R2, desc[UR18][R2.64+0x4] ;  /* 0x0000041202021981 */ /* 0x000ee8000c1e1900 */
[----:B------:R-:W4:Y:S04]  /*0a00*/  @!P0 LDG.E R7, desc[UR18][R6.64] ;  /* 0x0000001206078981 */ /* 0x000f28000c1e1900 */
[----:B------:R-:W4:Y:S01]  /*0a10*/  @!P0 LDG.E R8, desc[UR18][R8.64] ;  /* 0x0000001208088981 */ /* 0x000f22000c1e1900 */
[----:B--2---:R-:W-:-:S04]  /*0a20*/  @P1 FFMA R11, R11, R4, R12 ;  /* 0x000000040b0b1223 */ /* 0x004fc8000000000c */
[----:B---3--:R-:W-:-:S04]  /*0a30*/  @P1 FFMA R12, R2, R14, R11 ;  /* 0x0000000e020c1223 */ /* 0x008fc8000000000b */
[----:B----4-:R-:W-:-:S07]  /*0a40*/  @!P0 FFMA R12, R7, R8, R12 ;  /* 0x00000008070c8223 */ /* 0x010fce000000000c */
.L_x_15:
[----:B------:R-:W1:Y:S01]  /*0a50*/  LDC.64 R2, c[0x0][0x390] ;  /* 0x0000e400ff027b82 */ /* 0x000e620000000a00 */
[----:B------:R-:W-:-:S05]  /*0a60*/  IADD3 R13, PT, PT, R0, R13, RZ ;  /* 0x0000000d000d7210 */ /* 0x000fca0007ffe0ff */
[----:B-1----:R-:W-:-:S05]  /*0a70*/  IMAD.WIDE R2, R13, 0x4, R2 ;  /* 0x000000040d027825 */ /* 0x002fca00078e0202 */
[----:B0-----:R-:W-:Y:S01]  /*0a80*/  STG.E desc[UR18][R2.64], R12 ;  /* 0x0000000c02007986 */ /* 0x001fe2000c101912 */
[----:B------:R-:W-:Y:S05]  /*0a90*/  EXIT ;  /* 0x000000000000794d */ /* 0x000fea0003800000 */
.L_x_17:
        /* <DEDUP_REMOVED lines=14> */
.L_x_20:


//--------------------- .nv.global.init           --------------------------
	.section	.nv.global.init,"aw",@progbits
	.align	4
.nv.global.init:
	.type		__cudart_i2opi_f,@object
	.size		__cudart_i2opi_f,(.L_0 - __cudart_i2opi_f)
__cudart_i2opi_f:
        /*0000*/ 	.byte	0x41, 0x90, 0x43, 0x3c, 0x99, 0x95, 0x62, 0xdb, 0xc0, 0xdd, 0x34, 0xf5, 0xd1, 0x57, 0x27, 0xfc
        /*0010*/ 	.byte	0x29, 0x15, 0x44, 0x4e, 0x6e, 0x83, 0xf9, 0xa2
.L_0:


//--------------------- .nv.shared.reserved.0     --------------------------
	.section	.nv.shared.reserved.0,"aw",@nobits
	.weak		__nv_reservedSMEM_offset_0_alias
	.size		__nv_reservedSMEM_offset_0_alias, 0, 64
	.other		__nv_reservedSMEM_offset_0_alias,@"STO_CUDA_RESERVED_SHARED STV_DEFAULT"
__nv_reservedSMEM_offset_0_alias:
	.zero		0
	.zero		64


//--------------------- .nv.constant0._Z19vectorProcessKernelPfS_i --------------------------
	.section	.nv.constant0._Z19vectorProcessKernelPfS_i,"a",@progbits
	.sectionflags	@""
	.align	4
.nv.constant0._Z19vectorProcessKernelPfS_i:
	.zero		916


//--------------------- .nv.constant0._Z12matmulKernelPfS_S_i --------------------------
	.section	.nv.constant0._Z12matmulKernelPfS_S_i,"a",@progbits
	.sectionflags	@""
	.align	4
.nv.constant0._Z12matmulKernelPfS_S_i:
	.zero		924


//--------------------- SYMBOLS --------------------------

	.type		.nv.reservedSmem.offset0,@object
	.size		.nv.reservedSmem.offset0,0x4
